def matmul_kernel(
    a_ptr,
    b_ptr,
    c_ptr,
    M,
    N,
    K,
    stride_am,
    stride_ak,
    stride_bk,
    stride_bn,
    stride_cm,
    stride_cn,
    BLOCK_M: tl.constexpr,
    BLOCK_N: tl.constexpr,
    BLOCK_K: tl.constexpr,
    GROUP_M: tl.constexpr,
):
    pid = tl.program_id(axis=0)
    num_pid_m = tl.cdiv(M, BLOCK_M)
    num_pid_n = tl.cdiv(N, BLOCK_N)
    num_pid_in_group = GROUP_M * num_pid_n
    group_id = pid // num_pid_in_group
    first_pid_m = group_id * GROUP_M
    group_size_m = min(num_pid_m - first_pid_m, GROUP_M)
    pid_m = first_pid_m + ((pid % num_pid_in_group) % group_size_m)
    pid_n = (pid % num_pid_in_group) // group_size_m

    offs_am = (pid_m * BLOCK_M + tl.arange(0, BLOCK_M)) % M
    offs_bn = (pid_n * BLOCK_N + tl.arange(0, BLOCK_N)) % N
    offs_k = tl.arange(0, BLOCK_K)
    a_ptrs = a_ptr + offs_am[:, None] * stride_am + offs_k[None, :] * stride_ak
    b_ptrs = b_ptr + offs_k[:, None] * stride_bk + offs_bn[None, :] * stride_bn

    acc = tl.zeros((BLOCK_M, BLOCK_N), dtype=tl.float32)
    for kk in range(0, tl.cdiv(K, BLOCK_K)):
        a = tl.load(a_ptrs, mask=offs_k[None, :] < K - kk * BLOCK_K, other=0.0)
        b = tl.load(b_ptrs, mask=offs_k[:, None] < K - kk * BLOCK_K, other=0.0)
        acc = tl.dot(a, b, acc)
        a_ptrs += BLOCK_K * stride_ak
        b_ptrs += BLOCK_K * stride_bk

    c = acc.to(c_ptr.dtype.element_ty)
    offs_cm = pid_m * BLOCK_M + tl.arange(0, BLOCK_M)
    offs_cn = pid_n * BLOCK_N + tl.arange(0, BLOCK_N)
    c_ptrs = c_ptr + offs_cm[:, None] * stride_cm + offs_cn[None, :] * stride_cn
    mask = (offs_cm[:, None] < M) & (offs_cn[None, :] < N)
    tl.store(c_ptrs, c, mask=mask)

# config = {"BLOCK_K": 32, "BLOCK_M": 256, "BLOCK_N": 128, "GROUP_M": 8, "arch": "sm_90", "dtype": "fp32", "num_ctas": 1, "num_stages": 3, "num_warps": 16}
# arch = sm_90


// ===== COMPILED SASS (sm_90a) =====

	.target	sm_90a

	.elftype	@"ET_EXEC"


//--------------------- .note.nv.tkinfo           --------------------------
	.section	.note.nv.tkinfo,"",@"SHT_NOTE"
	.sectionflags	@"SHF_NOTE_NV_TKINFO"
	.tkinfo
        /*0018*/ 	.word	0x00000002
        /*0030*/ 	.string	""
        /*0030*/ 	.string	"ptxas"
        /*0030*/ 	.string	"Cuda compilation tools, release 13.0, V13.0.88"
        /*0030*/ 	.string	"Build cuda_13.0.r13.0/compiler.36424714_0"
        /*0030*/ 	.string	"-v  -suppress-debug-info  -lineinfo  -arch sm_90a "



//--------------------- .note.nv.cuinfo           --------------------------
	.section	.note.nv.cuinfo,"",@"SHT_NOTE"
	.sectionflags	@"SHF_NOTE_NV_CUINFO"
        /*0018*/ 	.short	0x0002
        /*001a*/ 	.short	0x005a
        /*001c*/ 	.short	0x0082
	.zero		2


//--------------------- .nv.info                  --------------------------
	.section	.nv.info,"",@"SHT_CUDA_INFO"
	.align	4


	//----- nvinfo : EIATTR_REGCOUNT
	.align		4
        /*0000*/ 	.byte	0x04, 0x2f
        /*0002*/ 	.short	(.L_1 - .L_0)
	.align		4
.L_0:
        /*0004*/ 	.word	index@(matmul_kernel)
        /*0008*/ 	.word	0x00000080


	//----- nvinfo : EIATTR_FRAME_SIZE
	.align		4
.L_1:
        /*000c*/ 	.byte	0x04, 0x11
        /*000e*/ 	.short	(.L_3 - .L_2)
	.align		4
.L_2:
        /*0010*/ 	.word	index@(matmul_kernel)
        /*0014*/ 	.word	0x00000018


	//----- nvinfo : EIATTR_MIN_STACK_SIZE
	.align		4
.L_3:
        /*0018*/ 	.byte	0x04, 0x12
        /*001a*/ 	.short	(.L_5 - .L_4)
	.align		4
.L_4:
        /*001c*/ 	.word	index@(matmul_kernel)
        /*0020*/ 	.word	0x00000018
.L_5:


//--------------------- .nv.compat                --------------------------
	.section	.nv.compat,"",@"SHT_CUDA_COMPAT_INFO"
	.align	4
        /*0000*/ 	.byte	0x02, 0x09, 0x01, 0x00, 0x02, 0x02, 0x04, 0x00, 0x02, 0x05, 0x05, 0x00, 0x03, 0x07, 0x01, 0x01
        /*0010*/ 	.byte	0x02, 0x03, 0x00, 0x00, 0x02, 0x06, 0x01, 0x00, 0x04, 0x0b, 0x08, 0x00, 0x00, 0x00, 0x00, 0x00
        /*0020*/ 	.byte	0x00, 0x00, 0x00, 0x00


//--------------------- .nv.info.matmul_kernel    --------------------------
	.section	.nv.info.matmul_kernel,"",@"SHT_CUDA_INFO"
	.sectionflags	@""
	.align	4


	//----- nvinfo : EIATTR_CUDA_API_VERSION
	.align		4
        /*0000*/ 	.byte	0x04, 0x37
        /*0002*/ 	.short	(.L_7 - .L_6)
.L_6:
        /*0004*/ 	.word	0x00000082


	//----- nvinfo : EIATTR_KPARAM_INFO
	.align		4
.L_7:
        /*0008*/ 	.byte	0x04, 0x17
        /*000a*/ 	.short	(.L_9 - .L_8)
.L_8:
        /*000c*/ 	.word	0x00000000
        /*0010*/ 	.short	0x000d
        /*0012*/ 	.short	0x0048
        /*0014*/ 	.byte	0x00, 0xf4, 0x21, 0x00


	//----- nvinfo : EIATTR_KPARAM_INFO
	.align		4
.L_9:
        /*0018*/ 	.byte	0x04, 0x17
        /*001a*/ 	.short	(.L_11 - .L_10)
.L_10:
        /*001c*/ 	.word	0x00000000
        /*0020*/ 	.short	0x000c
        /*0022*/ 	.short	0x0040
        /*0024*/ 	.byte	0x00, 0xf4, 0x21, 0x00


	//----- nvinfo : EIATTR_KPARAM_INFO
	.align		4
.L_11:
        /*0028*/ 	.byte	0x04, 0x17
        /*002a*/ 	.short	(.L_13 - .L_12)
.L_12:
        /*002c*/ 	.word	0x00000000
        /*0030*/ 	.short	0x000b
        /*0032*/ 	.short	0x0038
        /*0034*/ 	.byte	0x00, 0xf0, 0x11, 0x00


	//----- nvinfo : EIATTR_KPARAM_INFO
	.align		4
.L_13:
        /*0038*/ 	.byte	0x04, 0x17
        /*003a*/ 	.short	(.L_15 - .L_14)
.L_14:
        /*003c*/ 	.word	0x00000000
        /*0040*/ 	.short	0x000a
        /*0042*/ 	.short	0x0034
        /*0044*/ 	.byte	0x00, 0xf0, 0x11, 0x00


	//----- nvinfo : EIATTR_KPARAM_INFO
	.align		4
.L_15:
        /*0048*/ 	.byte	0x04, 0x17
        /*004a*/ 	.short	(.L_17 - .L_16)
.L_16:
        /*004c*/ 	.word	0x00000000
        /*0050*/ 	.short	0x0009
        /*0052*/ 	.short	0x0030
        /*0054*/ 	.byte	0x00, 0xf0, 0x11, 0x00


	//----- nvinfo : EIATTR_KPARAM_INFO
	.align		4
.L_17:
        /*0058*/ 	.byte	0x04, 0x17
        /*005a*/ 	.short	(.L_19 - .L_18)
.L_18:
        /*005c*/ 	.word	0x00000000
        /*0060*/ 	.short	0x0008
        /*0062*/ 	.short	0x002c
        /*0064*/ 	.byte	0x00, 0xf0, 0x11, 0x00


	//----- nvinfo : EIATTR_KPARAM_INFO
	.align		4
.L_19:
        /*0068*/ 	.byte	0x04, 0x17
        /*006a*/ 	.short	(.L_21 - .L_20)
.L_20:
        /*006c*/ 	.word	0x00000000
        /*0070*/ 	.short	0x0007
        /*0072*/ 	.short	0x0028
        /*0074*/ 	.byte	0x00, 0xf0, 0x11, 0x00


	//----- nvinfo : EIATTR_KPARAM_INFO
	.align		4
.L_21:
        /*0078*/ 	.byte	0x04, 0x17
        /*007a*/ 	.short	(.L_23 - .L_22)
.L_22:
        /*007c*/ 	.word	0x00000000
        /*0080*/ 	.short	0x0006
        /*0082*/ 	.short	0x0024
        /*0084*/ 	.byte	0x00, 0xf0, 0x11, 0x00


	//----- nvinfo : EIATTR_KPARAM_INFO
	.align		4
.L_23:
        /*0088*/ 	.byte	0x04, 0x17
        /*008a*/ 	.short	(.L_25 - .L_24)
.L_24:
        /*008c*/ 	.word	0x00000000
        /*0090*/ 	.short	0x0005
        /*0092*/ 	.short	0x0020
        /*0094*/ 	.byte	0x00, 0xf0, 0x11, 0x00


	//----- nvinfo : EIATTR_KPARAM_INFO
	.align		4
.L_25:
        /*0098*/ 	.byte	0x04, 0x17
        /*009a*/ 	.short	(.L_27 - .L_26)
.L_26:
        /*009c*/ 	.word	0x00000000
        /*00a0*/ 	.short	0x0004
        /*00a2*/ 	.short	0x001c
        /*00a4*/ 	.byte	0x00, 0xf0, 0x11, 0x00


	//----- nvinfo : EIATTR_KPARAM_INFO
	.align		4
.L_27:
        /*00a8*/ 	.byte	0x04, 0x17
        /*00aa*/ 	.short	(.L_29 - .L_28)
.L_28:
        /*00ac*/ 	.word	0x00000000
        /*00b0*/ 	.short	0x0003
        /*00b2*/ 	.short	0x0018
        /*00b4*/ 	.byte	0x00, 0xf0, 0x11, 0x00


	//----- nvinfo : EIATTR_KPARAM_INFO
	.align		4
.L_29:
        /*00b8*/ 	.byte	0x04, 0x17
        /*00ba*/ 	.short	(.L_31 - .L_30)
.L_30:
        /*00bc*/ 	.word	0x00000000
        /*00c0*/ 	.short	0x0002
        /*00c2*/ 	.short	0x0010
        /*00c4*/ 	.byte	0x00, 0xf4, 0x21, 0x00


	//----- nvinfo : EIATTR_KPARAM_INFO
	.align		4
.L_31:
        /*00c8*/ 	.byte	0x04, 0x17
        /*00ca*/ 	.short	(.L_33 - .L_32)
.L_32:
        /*00cc*/ 	.word	0x00000000
        /*00d0*/ 	.short	0x0001
        /*00d2*/ 	.short	0x0008
        /*00d4*/ 	.byte	0x00, 0xf4, 0x21, 0x00


	//----- nvinfo : EIATTR_KPARAM_INFO
	.align		4
.L_33:
        /*00d8*/ 	.byte	0x04, 0x17
        /*00da*/ 	.short	(.L_35 - .L_34)
.L_34:
        /*00dc*/ 	.word	0x00000000
        /*00e0*/ 	.short	0x0000
        /*00e2*/ 	.short	0x0000
        /*00e4*/ 	.byte	0x00, 0xf4, 0x21, 0x00


	//----- nvinfo : EIATTR_SPARSE_MMA_MASK
	.align		4
.L_35:
        /*00e8*/ 	.byte	0x03, 0x50
        /*00ea*/ 	.short	0x0000


	//----- nvinfo : EIATTR_MAXREG_COUNT
	.align		4
        /*00ec*/ 	.byte	0x03, 0x1b
        /*00ee*/ 	.short	0x0080


	//----- nvinfo : EIATTR_NUM_BARRIERS
	.align		4
        /*00f0*/ 	.byte	0x02, 0x4c
        /*00f2*/ 	.byte	0x01
	.zero		1


	//----- nvinfo : EIATTR_ANNOTATIONS
	.align		4
        /*00f4*/ 	.byte	0x04, 0x55
        /*00f6*/ 	.short	(.L_37 - .L_36)


	//   ....[0]....
.L_36:
        /*00f8*/ 	.word	0x00000001
        /*00fc*/ 	.byte	0x90, 0x06, 0x00, 0x00, 0x01, 0x00, 0x00, 0x00, 0xc0, 0x07, 0x00, 0x00, 0x01, 0x00, 0x00, 0x00
        /*010c*/ 	.byte	0x80, 0x19, 0x00, 0x00, 0x01, 0x00, 0x00, 0x00, 0xe0, 0x29, 0x00, 0x00, 0x01, 0x00, 0x00, 0x00
        /*011c*/ 	.byte	0x30, 0x2a, 0x00, 0x00, 0x01, 0x00, 0x00, 0x00, 0x80, 0x2a, 0x00, 0x00, 0x01, 0x00, 0x00, 0x00
        /*012c*/ 	.byte	0xb0, 0x2a, 0x00, 0x00, 0x01, 0x00, 0x00, 0x00, 0xa0, 0x35, 0x00, 0x00, 0x01, 0x00, 0x00, 0x00
        /*013c*/ 	.byte	0x60, 0x37, 0x00, 0x00, 0x01, 0x00, 0x00, 0x00, 0xe0, 0x37, 0x00, 0x00, 0x01, 0x00, 0x00, 0x00
        /*014c*/ 	.byte	0xd0, 0x38, 0x00, 0x00, 0x01, 0x00, 0x00, 0x00, 0xb0, 0x3c, 0x00, 0x00


	//----- nvinfo : EIATTR_MERCURY_ISA_VERSION
	.align		4
.L_37:
        /*0158*/ 	.byte	0x03, 0x5f
        /*015a*/ 	.short	0x0101


	//----- nvinfo : EIATTR_EXIT_INSTR_OFFSETS
	.align		4
        /*015c*/ 	.byte	0x04, 0x1c
        /*015e*/ 	.short	(.L_39 - .L_38)


	//   ....[0]....
.L_38:
        /*0160*/ 	.word	0x000059c0


	//   ....[1]....
        /*0164*/ 	.word	0x000059e0


	//----- nvinfo : EIATTR_REQNTID
	.align		4
.L_39:
        /*0168*/ 	.byte	0x04, 0x10
        /*016a*/ 	.short	(.L_41 - .L_40)
.L_40:
        /*016c*/ 	.word	0x00000200
        /*0170*/ 	.word	0x00000001
        /*0174*/ 	.word	0x00000001


	//----- nvinfo : EIATTR_CBANK_PARAM_SIZE
	.align		4
.L_41:
        /*0178*/ 	.byte	0x03, 0x19
        /*017a*/ 	.short	0x0050


	//----- nvinfo : EIATTR_PARAM_CBANK
	.align		4
        /*017c*/ 	.byte	0x04, 0x0a
        /*017e*/ 	.short	(.L_43 - .L_42)
	.align		4
.L_42:
        /*0180*/ 	.word	index@(.nv.constant0.matmul_kernel)
        /*0184*/ 	.short	0x0210
        /*0186*/ 	.short	0x0050


	//----- nvinfo : EIATTR_SW_WAR
	.align		4
.L_43:
        /*0188*/ 	.byte	0x04, 0x36
        /*018a*/ 	.short	(.L_45 - .L_44)
.L_44:
        /*018c*/ 	.word	0x00000008
.L_45:


//--------------------- .nv.callgraph             --------------------------
	.section	.nv.callgraph,"",@"SHT_CUDA_CALLGRAPH"
	.align	4
	.sectionentsize	8
	.align		4
        /*0000*/ 	.word	0x00000000
	.align		4
        /*0004*/ 	.word	0xffffffff
	.align		4
        /*0008*/ 	.word	0x00000000
	.align		4
        /*000c*/ 	.word	0xfffffffe
	.align		4
        /*0010*/ 	.word	0x00000000
	.align		4
        /*0014*/ 	.word	0xfffffffd
	.align		4
        /*0018*/ 	.word	0x00000000
	.align		4
        /*001c*/ 	.word	0xfffffffc


//--------------------- .text.matmul_kernel       --------------------------
	.section	.text.matmul_kernel,"ax",@progbits
	.align	128
        .global         matmul_kernel
        .type           matmul_kernel,@function
        .size           matmul_kernel,(.L_x_3 - matmul_kernel)
        .other          matmul_kernel,@"STO_CUDA_ENTRY STV_DEFAULT"
matmul_kernel:
.text.matmul_kernel:
[----:B------:R-:W1:Y:S08]  /*0000*/  LDC R1, c[0x0][0x28] ;  /* 0x00000a00ff017b82 */ /* 0x000e700000000800 */
[----:B------:R-:W2:Y:S01]  /*0010*/  LDC.64 R92, c[0x0][0x228] ;  /* 0x00008a00ff5c7b82 */ /* 0x000ea20000000a00 */
[----:B------:R-:W3:Y:S01]  /*0020*/  S2R R5, SR_CTAID.X ;  /* 0x0000000000057919 */ /* 0x000ee20000002500 */
[----:B-1----:R-:W-:Y:S01]  /*0030*/  VIADD R1, R1, 0xffffffe8 ;  /* 0xffffffe801017836 */ /* 0x002fe20000000000 */
[----:B------:R-:W-:Y:S01]  /*0040*/  ULDC.64 UR8, c[0x0][0x210] ;  /* 0x0000840000087ab9 */ /* 0x000fe20000000a00 */
[----:B------:R-:W-:Y:S01]  /*0050*/  ULDC.64 UR10, c[0x0][0x218] ;  /* 0x00008600000a7ab9 */ /* 0x000fe20000000a00 */
[----:B------:R-:W1:Y:S01]  /*0060*/  S2R R112, SR_TID.X ;  /* 0x0000000000707919 */ /* 0x000e620000002100 */
[----:B------:R-:W-:Y:S01]  /*0070*/  ULDC UR4, c[0x0][0x240] ;  /* 0x0000900000047ab9 */ /* 0x000fe20000000800 */
[----:B------:R-:W-:Y:S01]  /*0080*/  ULDC.64 UR14, c[0x0][0x208] ;  /* 0x00008200000e7ab9 */ /* 0x000fe20000000a00 */
[----:B------:R-:W4:Y:S01]  /*0090*/  S2UR UR7, SR_CgaCtaId ;  /* 0x00000000000779c3 */ /* 0x000f220000008800 */
[----:B--2---:R-:W-:Y:S01]  /*00a0*/  VIADD R0, R93, 0x7f ;  /* 0x0000007f5d007836 */ /* 0x004fe20000000000 */
[----:B------:R-:W-:-:S02]  /*00b0*/  IABS R14, R93 ;  /* 0x0000005d000e7213 */ /* 0x000fc40000000000 */
[----:B------:R-:W-:Y:S02]  /*00c0*/  IABS R21, R92 ;  /* 0x0000005c00157213 */ /* 0x000fe40000000000 */
[----:B------:R-:W-:-:S04]  /*00d0*/  SHF.R.S32.HI R3, RZ, 0x1f, R0 ;  /* 0x0000001fff037819 */ /* 0x000fc80000011400 */
[----:B------:R-:W-:Y:S02]  /*00e0*/  LEA.HI R3, R3, R0, RZ, 0x7 ;  /* 0x0000000003037211 */ /* 0x000fe400078f38ff */
[----:B---3--:R-:W-:Y:S02]  /*00f0*/  IABS R8, R5 ;  /* 0x0000000500087213 */ /* 0x008fe40000000000 */
[----:B------:R-:W-:Y:S02]  /*0100*/  SHF.R.S32.HI R3, RZ, 0x7, R3 ;  /* 0x00000007ff037819 */ /* 0x000fe40000011403 */
[----:B-1----:R-:W-:-:S03]  /*0110*/  LOP3.LUT R89, R112, 0x1f, RZ, 0xc0, !PT ;  /* 0x0000001f70597812 */ /* 0x002fc600078ec0ff */
[----:B------:R-:W-:-:S05]  /*0120*/  IMAD.SHL.U32 R4, R3, 0x8, RZ ;  /* 0x0000000803047824 */ /* 0x000fca00078e00ff */
[-C--:B------:R-:W-:Y:S02]  /*0130*/  IABS R7, R4.reuse ;  /* 0x0000000400077213 */ /* 0x080fe40000000000 */
[----:B------:R-:W-:Y:S02]  /*0140*/  IABS R10, R4 ;  /* 0x00000004000a7213 */ /* 0x000fe40000000000 */
[----:B------:R-:W1:Y:S08]  /*0150*/  I2F.RP R0, R7 ;  /* 0x0000000700007306 */ /* 0x000e700000209400 */
[----:B-1----:R-:W1:Y:S02]  /*0160*/  MUFU.RCP R0, R0 ;  /* 0x0000000000007308 */ /* 0x002e640000001000 */
[----:B-1----:R-:W-:-:S02]  /*0170*/  VIADD R2, R0, 0xffffffe ;  /* 0x0ffffffe00027836 */ /* 0x002fc40000000000 */
[----:B------:R-:W-:-:S04]  /*0180*/  IMAD.MOV R0, RZ, RZ, -R10 ;  /* 0x000000ffff007224 */ /* 0x000fc800078e0a0a */
[----:B------:R1:W2:Y:S02]  /*0190*/  F2I.FTZ.U32.TRUNC.NTZ R3, R2 ;  /* 0x0000000200037305 */ /* 0x0002a4000021f000 */
[----:B-1----:R-:W-:Y:S02]  /*01a0*/  IMAD.MOV.U32 R2, RZ, RZ, RZ ;  /* 0x000000ffff027224 */ /* 0x002fe400078e00ff */
[----:B--2---:R-:W-:-:S04]  /*01b0*/  IMAD.MOV R6, RZ, RZ, -R3 ;  /* 0x000000ffff067224 */ /* 0x004fc800078e0a03 */
[----:B------:R-:W-:Y:S02]  /*01c0*/  IMAD R9, R6, R7, RZ ;  /* 0x0000000706097224 */ /* 0x000fe400078e02ff */
[----:B------:R-:W-:Y:S01]  /*01d0*/  IMAD.MOV.U32 R6, RZ, RZ, R8 ;  /* 0x000000ffff067224 */ /* 0x000fe200078e0008 */
[----:B------:R-:W-:Y:S01]  /*01e0*/  LOP3.LUT R8, R112, 0xff, RZ, 0xc0, !PT ;  /* 0x000000ff70087812 */ /* 0x000fe200078ec0ff */
[----:B------:R-:W-:-:S06]  /*01f0*/  IMAD.HI.U32 R3, R3, R9, R2 ;  /* 0x0000000903037227 */ /* 0x000fcc00078e0002 */
[----:B------:R-:W-:-:S04]  /*0200*/  IMAD.HI.U32 R3, R3, R6, RZ ;  /* 0x0000000603037227 */ /* 0x000fc800078e00ff */
[----:B------:R-:W-:-:S05]  /*0210*/  IMAD R0, R3, R0, R6 ;  /* 0x0000000003007224 */ /* 0x000fca00078e0206 */
[----:B------:R-:W-:-:S13]  /*0220*/  ISETP.GT.U32.AND P1, PT, R7, R0, PT ;  /* 0x000000000700720c */ /* 0x000fda0003f24070 */
[----:B------:R-:W-:Y:S02]  /*0230*/  @!P1 IMAD.IADD R0, R0, 0x1, -R7 ;  /* 0x0000000100009824 */ /* 0x000fe400078e0a07 */
[----:B------:R-:W-:Y:S01]  /*0240*/  @!P1 VIADD R3, R3, 0x1 ;  /* 0x0000000103039836 */ /* 0x000fe20000000000 */
[----:B------:R-:W-:Y:S02]  /*0250*/  ISETP.NE.AND P1, PT, R4, RZ, PT ;  /* 0x000000ff0400720c */ /* 0x000fe40003f25270 */
[----:B------:R-:W-:Y:S02]  /*0260*/  ISETP.GE.U32.AND P0, PT, R0, R7, PT ;  /* 0x000000070000720c */ /* 0x000fe40003f06070 */
[----:B------:R-:W-:-:S04]  /*0270*/  LOP3.LUT R0, R5, R4, RZ, 0x3c, !PT ;  /* 0x0000000405007212 */ /* 0x000fc800078e3cff */
[----:B------:R-:W-:Y:S01]  /*0280*/  ISETP.GE.AND P2, PT, R0, RZ, PT ;  /* 0x000000ff0000720c */ /* 0x000fe20003f46270 */
[----:B------:R-:W-:-:S06]  /*0290*/  VIADD R0, R92, 0xff ;  /* 0x000000ff5c007836 */ /* 0x000fcc0000000000 */
[----:B------:R-:W-:-:S04]  /*02a0*/  @P0 VIADD R3, R3, 0x1 ;  /* 0x0000000103030836 */ /* 0x000fc80000000000 */
[----:B------:R-:W-:Y:S01]  /*02b0*/  IMAD.MOV.U32 R2, RZ, RZ, R3 ;  /* 0x000000ffff027224 */ /* 0x000fe200078e0003 */
[----:B------:R-:W-:-:S03]  /*02c0*/  SHF.R.S32.HI R3, RZ, 0x1f, R0 ;  /* 0x0000001fff037819 */ /* 0x000fc60000011400 */
[----:B------:R-:W-:Y:S01]  /*02d0*/  @!P2 IMAD.MOV R2, RZ, RZ, -R2 ;  /* 0x000000ffff02a224 */ /* 0x000fe200078e0a02 */
[----:B------:R-:W-:Y:S02]  /*02e0*/  @!P1 LOP3.LUT R2, RZ, R4, RZ, 0x33, !PT ;  /* 0x00000004ff029212 */ /* 0x000fe400078e33ff */
[----:B------:R-:W-:-:S03]  /*02f0*/  LEA.HI R3, R3, R0, RZ, 0x8 ;  /* 0x0000000003037211 */ /* 0x000fc600078f40ff */
[----:B------:R-:W-:Y:S02]  /*0300*/  IMAD.SHL.U32 R10, R2, 0x8, RZ ;  /* 0x00000008020a7824 */ /* 0x000fe400078e00ff */
[----:B------:R-:W-:-:S03]  /*0310*/  IMAD.MOV R2, RZ, RZ, -R2 ;  /* 0x000000ffff027224 */ /* 0x000fc600078e0a02 */
[----:B------:R-:W-:Y:S01]  /*0320*/  LEA.HI.SX32 R3, R3, -R10, 0x18 ;  /* 0x8000000a03037211 */ /* 0x000fe200078fc2ff */
[----:B------:R-:W-:Y:S02]  /*0330*/  IMAD R13, R4, R2, R5 ;  /* 0x00000002040d7224 */ /* 0x000fe400078e0205 */
[----:B------:R-:W-:Y:S01]  /*0340*/  IMAD.MOV.U32 R2, RZ, RZ, RZ ;  /* 0x000000ffff027224 */ /* 0x000fe200078e00ff */
[----:B------:R-:W-:Y:S01]  /*0350*/  VIMNMX R12, R3, 0x8, PT ;  /* 0x00000008030c7848 */ /* 0x000fe20003fe0100 */
[----:B------:R-:W1:Y:S03]  /*0360*/  I2F.RP R5, R14 ;  /* 0x0000000e00057306 */ /* 0x000e660000209400 */
[-C--:B------:R-:W-:Y:S02]  /*0370*/  IABS R7, R12.reuse ;  /* 0x0000000c00077213 */ /* 0x080fe40000000000 */
[----:B------:R-:W-:-:S03]  /*0380*/  IABS R4, R12 ;  /* 0x0000000c00047213 */ /* 0x000fc60000000000 */
[----:B------:R-:W2:Y:S08]  /*0390*/  I2F.RP R0, R7 ;  /* 0x0000000700007306 */ /* 0x000eb00000209400 */
[----:B-1----:R-:W-:Y:S08]  /*03a0*/  MUFU.RCP R5, R5 ;  /* 0x0000000500057308 */ /* 0x002ff00000001000 */
[----:B--2---:R-:W1:Y:S02]  /*03b0*/  MUFU.RCP R0, R0 ;  /* 0x0000000000007308 */ /* 0x004e640000001000 */
[----:B-1----:R-:W-:Y:S01]  /*03c0*/  VIADD R3, R0, 0xffffffe ;  /* 0x0ffffffe00037836 */ /* 0x002fe20000000000 */
[----:B------:R-:W-:-:S05]  /*03d0*/  IABS R0, R13 ;  /* 0x0000000d00007213 */ /* 0x000fca0000000000 */
[----:B------:R-:W1:Y:S02]  /*03e0*/  F2I.FTZ.U32.TRUNC.NTZ R3, R3 ;  /* 0x0000000300037305 */ /* 0x000e64000021f000 */
[----:B-1----:R-:W-:-:S04]  /*03f0*/  IMAD.MOV R6, RZ, RZ, -R3 ;  /* 0x000000ffff067224 */ /* 0x002fc800078e0a03 */
[----:B------:R-:W-:Y:S02]  /*0400*/  IMAD R9, R6, R7, RZ ;  /* 0x0000000706097224 */ /* 0x000fe400078e02ff */
[----:B------:R-:W-:Y:S02]  /*0410*/  VIADD R6, R5, 0xffffffe ;  /* 0x0ffffffe05067836 */ /* 0x000fe40000000000 */
[----:B------:R-:W-:Y:S02]  /*0420*/  IMAD.HI.U32 R2, R3, R9, R2 ;  /* 0x0000000903027227 */ /* 0x000fe400078e0002 */
[----:B------:R-:W1:Y:S02]  /*0430*/  I2F.RP R3, R21 ;  /* 0x0000001500037306 */ /* 0x000e640000209400 */
[----:B------:R-:W-:Y:S02]  /*0440*/  IMAD.MOV.U32 R9, RZ, RZ, R0 ;  /* 0x000000ffff097224 */ /* 0x000fe400078e0000 */
[----:B------:R-:W-:Y:S01]  /*0450*/  IMAD.MOV R0, RZ, RZ, -R4 ;  /* 0x000000ffff007224 */ /* 0x000fe200078e0a04 */
[----:B------:R-:W-:Y:S01]  /*0460*/  SHF.R.U32.HI R4, RZ, 0x5, R112 ;  /* 0x00000005ff047819 */ /* 0x000fe20000011670 */
[----:B------:R-:W-:-:S03]  /*0470*/  IMAD.HI.U32 R2, R2, R9, RZ ;  /* 0x0000000902027227 */ /* 0x000fc600078e00ff */
[----:B------:R-:W-:Y:S01]  /*0480*/  R2UR UR16, R4 ;  /* 0x00000000041072ca */ /* 0x000fe200000e0000 */
[----:B------:R-:W-:-:S05]  /*0490*/  IMAD R0, R2, R0, R9 ;  /* 0x0000000002007224 */ /* 0x000fca00078e0209 */
[----:B------:R-:W-:Y:S01]  /*04a0*/  ISETP.GT.U32.AND P1, PT, R7, R0, PT ;  /* 0x000000000700720c */ /* 0x000fe20003f24070 */
[----:B-1----:R-:W1:-:S12]  /*04b0*/  MUFU.RCP R3, R3 ;  /* 0x0000000300037308 */ /* 0x002e580000001000 */
[----:B------:R-:W-:Y:S02]  /*04c0*/  @!P1 IMAD.IADD R0, R0, 0x1, -R7 ;  /* 0x0000000100009824 */ /* 0x000fe400078e0a07 */
[----:B------:R-:W-:Y:S01]  /*04d0*/  @!P1 VIADD R2, R2, 0x1 ;  /* 0x0000000102029836 */ /* 0x000fe20000000000 */
[----:B------:R-:W-:Y:S02]  /*04e0*/  ISETP.NE.AND P1, PT, R12, RZ, PT ;  /* 0x000000ff0c00720c */ /* 0x000fe40003f25270 */
[----:B------:R-:W-:Y:S01]  /*04f0*/  ISETP.GE.U32.AND P0, PT, R0, R7, PT ;  /* 0x000000070000720c */ /* 0x000fe20003f06070 */
[----:B-1----:R-:W-:Y:S01]  /*0500*/  VIADD R4, R3, 0xffffffe ;  /* 0x0ffffffe03047836 */ /* 0x002fe20000000000 */
[----:B------:R-:W-:Y:S01]  /*0510*/  LOP3.LUT R0, R13, R12, RZ, 0x3c, !PT ;  /* 0x0000000c0d007212 */ /* 0x000fe200078e3cff */
[----:B------:R1:W2:Y:S01]  /*0520*/  F2I.FTZ.U32.TRUNC.NTZ R7, R6 ;  /* 0x0000000600077305 */ /* 0x0002a2000021f000 */
[----:B------:R-:W-:Y:S02]  /*0530*/  IMAD.SHL.U32 R3, R112, 0x10, RZ ;  /* 0x0000001070037824 */ /* 0x000fe400078e00ff */
[----:B------:R-:W-:-:S02]  /*0540*/  ISETP.GE.AND P2, PT, R0, RZ, PT ;  /* 0x000000ff0000720c */ /* 0x000fc40003f46270 */
[----:B------:R-:W-:-:S03]  /*0550*/  LOP3.LUT R0, R112, 0x100, RZ, 0xc0, !PT ;  /* 0x0000010070007812 */ /* 0x000fc600078ec0ff */
[----:B------:R-:W3:Y:S01]  /*0560*/  F2I.FTZ.U32.TRUNC.NTZ R5, R4 ;  /* 0x0000000400057305 */ /* 0x000ee2000021f000 */
[----:B------:R-:W-:Y:S01]  /*0570*/  SHF.R.U32.HI R9, RZ, 0x6, R0 ;  /* 0x00000006ff097819 */ /* 0x000fe20000011600 */
[----:B------:R-:W-:Y:S01]  /*0580*/  @P0 VIADD R2, R2, 0x1 ;  /* 0x0000000102020836 */ /* 0x000fe20000000000 */
[----:B------:R-:W-:Y:S01]  /*0590*/  LOP3.LUT R0, R3, 0x70, RZ, 0xc0, !PT ;  /* 0x0000007003007812 */ /* 0x000fe200078ec0ff */
[----:B-1----:R-:W-:Y:S01]  /*05a0*/  IMAD.MOV.U32 R6, RZ, RZ, RZ ;  /* 0x000000ffff067224 */ /* 0x002fe200078e00ff */
[----:B------:R-:W-:Y:S01]  /*05b0*/  SHF.R.U32.HI R3, RZ, 0x5, R112 ;  /* 0x00000005ff037819 */ /* 0x000fe20000011670 */
[----:B------:R-:W-:Y:S02]  /*05c0*/  IMAD R9, R8, 0x80, R9 ;  /* 0x0000008008097824 */ /* 0x000fe400078e0209 */
[----:B------:R-:W-:Y:S01]  /*05d0*/  @!P2 IMAD.MOV R2, RZ, RZ, -R2 ;  /* 0x000000ffff02a224 */ /* 0x000fe200078e0a02 */
[----:B------:R-:W-:Y:S01]  /*05e0*/  @!P1 LOP3.LUT R2, RZ, R12, RZ, 0x33, !PT ;  /* 0x0000000cff029212 */ /* 0x000fe200078e33ff */
[----:B--2---:R-:W-:-:S02]  /*05f0*/  IMAD.MOV R11, RZ, RZ, -R7 ;  /* 0x000000ffff0b7224 */ /* 0x004fc400078e0a07 */
[----:B------:R-:W-:Y:S01]  /*0600*/  IMAD.IADD R0, R0, 0x1, R9 ;  /* 0x0000000100007824 */ /* 0x000fe200078e0209 */
[----:B------:R-:W-:Y:S01]  /*0610*/  SGXT.U32 R9, R3, 0x4 ;  /* 0x000000040309781a */ /* 0x000fe20000000000 */
[----:B------:R-:W-:Y:S02]  /*0620*/  IMAD R11, R11, R14, RZ ;  /* 0x0000000e0b0b7224 */ /* 0x000fe400078e02ff */
[----:B---3--:R-:W-:Y:S02]  /*0630*/  IMAD.MOV R4, RZ, RZ, -R5 ;  /* 0x000000ffff047224 */ /* 0x008fe400078e0a05 */
[----:B------:R-:W-:Y:S02]  /*0640*/  IMAD.MOV R3, RZ, RZ, -R2 ;  /* 0x000000ffff037224 */ /* 0x000fe400078e0a02 */
[----:B------:R-:W-:Y:S02]  /*0650*/  IMAD.SHL.U32 R2, R2, 0x80, RZ ;  /* 0x0000008002027824 */ /* 0x000fe400078e00ff */
[----:B------:R-:W-:-:S03]  /*0660*/  IMAD.HI.U32 R7, R7, R11, R6 ;  /* 0x0000000b07077227 */ /* 0x000fc600078e0006 */
[----:B------:R-:W-:Y:S01]  /*0670*/  LOP3.LUT R9, R2, R9, RZ, 0xfc, !PT ;  /* 0x0000000902097212 */ /* 0x000fe200078efcff */
[----:B------:R-:W-:Y:S01]  /*0680*/  IMAD R11, R4, R21, RZ ;  /* 0x00000015040b7224 */ /* 0x000fe200078e02ff */
[----:B------:R1:W-:Y:S01]  /*0690*/  STL [R1+0x14], R2 ;  /* 0x0000140201007387 */ /* 0x0003e20000100800 */
[----:B------:R-:W-:Y:S01]  /*06a0*/  IMAD.MOV.U32 R4, RZ, RZ, RZ ;  /* 0x000000ffff047224 */ /* 0x000fe200078e00ff */
[C---:B------:R-:W-:Y:S01]  /*06b0*/  LOP3.LUT R23, R9.reuse, 0x20, RZ, 0xfc, !PT ;  /* 0x0000002009177812 */ /* 0x040fe200078efcff */
[----:B------:R-:W-:Y:S01]  /*06c0*/  IMAD R3, R12, R3, R13 ;  /* 0x000000030c037224 */ /* 0x000fe200078e020d */
[----:B------:R-:W-:Y:S01]  /*06d0*/  LOP3.LUT R25, R9, 0x40, RZ, 0xfc, !PT ;  /* 0x0000004009197812 */ /* 0x000fe200078efcff */
[----:B------:R-:W-:Y:S01]  /*06e0*/  IMAD.HI.U32 R4, R5, R11, R4 ;  /* 0x0000000b05047227 */ /* 0x000fe200078e0004 */
[----:B------:R-:W-:Y:S02]  /*06f0*/  IABS R5, R9 ;  /* 0x0000000900057213 */ /* 0x000fe40000000000 */
[----:B------:R-:W-:Y:S01]  /*0700*/  IABS R13, R23 ;  /* 0x00000017000d7213 */ /* 0x000fe20000000000 */
[----:B------:R-:W-:Y:S01]  /*0710*/  VIADD R6, R2, UR16 ;  /* 0x0000001002067c36 */ /* 0x000fe20008000000 */
[----:B------:R-:W-:Y:S01]  /*0720*/  IABS R16, R25 ;  /* 0x0000001900107213 */ /* 0x000fe20000000000 */
[----:B------:R-:W-:Y:S01]  /*0730*/  IMAD.IADD R3, R10, 0x1, R3 ;  /* 0x000000010a037824 */ /* 0x000fe200078e0203 */
[----:B------:R-:W-:Y:S01]  /*0740*/  LOP3.LUT R27, R9, 0x60, RZ, 0xfc, !PT ;  /* 0x00000060091b7812 */ /* 0x000fe200078efcff */
[----:B------:R-:W-:-:S02]  /*0750*/  VIADD R22, R6, 0x10 ;  /* 0x0000001006167836 */ /* 0x000fc40000000000 */
[----:B------:R-:W-:Y:S01]  /*0760*/  IMAD.MOV.U32 R10, RZ, RZ, R5 ;  /* 0x000000ffff0a7224 */ /* 0x000fe200078e0005 */
[----:B------:R-:W-:Y:S01]  /*0770*/  IABS R18, R27 ;  /* 0x0000001b00127213 */ /* 0x000fe20000000000 */
[----:B------:R-:W-:Y:S01]  /*0780*/  IMAD R88, R3, 0x100, R8 ;  /* 0x0000010003587824 */ /* 0x000fe200078e0208 */
[----:B------:R-:W-:Y:S01]  /*0790*/  IABS R11, R22 ;  /* 0x00000016000b7213 */ /* 0x000fe20000000000 */
[----:B------:R-:W-:Y:S02]  /*07a0*/  VIADD R24, R6, 0x30 ;  /* 0x0000003006187836 */ /* 0x000fe40000000000 */
[----:B------:R-:W-:Y:S01]  /*07b0*/  IMAD.HI.U32 R3, R7, R10, RZ ;  /* 0x0000000a07037227 */ /* 0x000fe200078e00ff */
[----:B------:R2:W-:Y:S02]  /*07c0*/  STL [R1+0x10], R88 ;  /* 0x0000105801007387 */ /* 0x0005e40000100800 */
[----:B------:R-:W-:Y:S01]  /*07d0*/  IABS R15, R24 ;  /* 0x00000018000f7213 */ /* 0x000fe20000000000 */
[----:B------:R-:W-:-:S02]  /*07e0*/  IMAD.MOV R3, RZ, RZ, -R3 ;  /* 0x000000ffff037224 */ /* 0x000fc400078e0a03 */
[----:B------:R-:W-:-:S04]  /*07f0*/  IMAD.HI.U32 R5, R7, R11, RZ ;  /* 0x0000000b07057227 */ /* 0x000fc800078e00ff */
[C---:B------:R-:W-:Y:S02]  /*0800*/  IMAD R3, R14.reuse, R3, R10 ;  /* 0x000000030e037224 */ /* 0x040fe400078e020a */
[----:B------:R-:W-:Y:S02]  /*0810*/  IMAD.MOV R5, RZ, RZ, -R5 ;  /* 0x000000ffff057224 */ /* 0x000fe400078e0a05 */
[----:B------:R-:W-:Y:S01]  /*0820*/  IMAD.HI.U32 R10, R7, R15, RZ ;  /* 0x0000000f070a7227 */ /* 0x000fe200078e00ff */
[----:B------:R-:W-:-:S03]  /*0830*/  ISETP.GT.U32.AND P3, PT, R14, R3, PT ;  /* 0x000000030e00720c */ /* 0x000fc60003f64070 */
[----:B------:R-:W-:-:S04]  /*0840*/  IMAD.HI.U32 R8, R7, R13, RZ ;  /* 0x0000000d07087227 */ /* 0x000fc800078e00ff */
[C---:B------:R-:W-:Y:S02]  /*0850*/  IMAD R5, R14.reuse, R5, R11 ;  /* 0x000000050e057224 */ /* 0x040fe400078e020b */
[----:B------:R-:W-:Y:S02]  /*0860*/  IMAD.MOV R10, RZ, RZ, -R10 ;  /* 0x000000ffff0a7224 */ /* 0x000fe400078e0a0a */
[----:B------:R-:W-:Y:S01]  /*0870*/  IMAD.MOV R12, RZ, RZ, -R8 ;  /* 0x000000ffff0c7224 */ /* 0x000fe200078e0a08 */
[C---:B------:R-:W-:Y:S01]  /*0880*/  ISETP.GT.U32.AND P0, PT, R14.reuse, R5, PT ;  /* 0x000000050e00720c */ /* 0x040fe20003f04070 */
[----:B------:R-:W-:Y:S02]  /*0890*/  IMAD R15, R14, R10, R15 ;  /* 0x0000000a0e0f7224 */ /* 0x000fe400078e020f */
[----:B------:R-:W-:-:S03]  /*08a0*/  IMAD.HI.U32 R8, R7, R16, RZ ;  /* 0x0000001007087227 */ /* 0x000fc600078e00ff */
[----:B------:R-:W-:Y:S01]  /*08b0*/  ISETP.GT.U32.AND P2, PT, R14, R15, PT ;  /* 0x0000000f0e00720c */ /* 0x000fe20003f44070 */
[----:B------:R-:W-:Y:S02]  /*08c0*/  VIADD R26, R6, 0x50 ;  /* 0x00000050061a7836 */ /* 0x000fe40000000000 */
[----:B------:R-:W-:Y:S02]  /*08d0*/  IMAD R13, R14, R12, R13 ;  /* 0x0000000c0e0d7224 */ /* 0x000fe400078e020d */
[----:B------:R-:W-:Y:S01]  /*08e0*/  IMAD.MOV R11, RZ, RZ, -R8 ;  /* 0x000000ffff0b7224 */ /* 0x000fe200078e0a08 */
[----:B------:R-:W-:Y:S01]  /*08f0*/  IABS R17, R26 ;  /* 0x0000001a00117213 */ /* 0x000fe20000000000 */
[----:B------:R-:W-:Y:S01]  /*0900*/  VIADD R20, R6, 0x70 ;  /* 0x0000007006147836 */ /* 0x000fe20000000000 */
[C---:B------:R-:W-:Y:S01]  /*0910*/  ISETP.GT.U32.AND P1, PT, R14.reuse, R13, PT ;  /* 0x0000000d0e00720c */ /* 0x040fe20003f24070 */
[----:B------:R-:W-:Y:S01]  /*0920*/  IMAD R16, R14, R11, R16 ;  /* 0x0000000b0e107224 */ /* 0x000fe200078e0210 */
[----:B------:R-:W-:Y:S01]  /*0930*/  IABS R8, R88 ;  /* 0x0000005800087213 */ /* 0x000fe20000000000 */
[----:B------:R-:W-:Y:S01]  /*0940*/  IMAD.HI.U32 R6, R7, R17, RZ ;  /* 0x0000001107067227 */ /* 0x000fe200078e00ff */
[----:B------:R-:W-:-:S03]  /*0950*/  IABS R19, R20 ;  /* 0x0000001400137213 */ /* 0x000fc60000000000 */
[----:B------:R-:W-:Y:S01]  /*0960*/  @!P0 IMAD.IADD R5, R5, 0x1, -R14 ;  /* 0x0000000105058824 */ /* 0x000fe200078e0a0e */
[C---:B------:R-:W-:Y:S01]  /*0970*/  ISETP.GT.U32.AND P0, PT, R14.reuse, R16, PT ;  /* 0x000000100e00720c */ /* 0x040fe20003f04070 */
[----:B------:R-:W-:Y:S02]  /*0980*/  IMAD.MOV R10, RZ, RZ, -R6 ;  /* 0x000000ffff0a7224 */ /* 0x000fe400078e0a06 */
[----:B------:R-:W-:Y:S01]  /*0990*/  @!P2 IMAD.IADD R15, R15, 0x1, -R14 ;  /* 0x000000010f0fa824 */ /* 0x000fe200078e0a0e */
[----:B------:R-:W-:Y:S01]  /*09a0*/  ISETP.GT.U32.AND P6, PT, R14, R5, PT ;  /* 0x000000050e00720c */ /* 0x000fe20003fc4070 */
[----:B------:R-:W-:-:S04]  /*09b0*/  IMAD.HI.U32 R4, R4, R8, RZ ;  /* 0x0000000804047227 */ /* 0x000fc800078e00ff */
[----:B------:R-:W-:-:S04]  /*09c0*/  IMAD.HI.U32 R6, R7, R18, RZ ;  /* 0x0000001207067227 */ /* 0x000fc800078e00ff */
[C---:B------:R-:W-:Y:S02]  /*09d0*/  IMAD R17, R14.reuse, R10, R17 ;  /* 0x0000000a0e117224 */ /* 0x040fe400078e0211 */
[--C-:B------:R-:W-:Y:S01]  /*09e0*/  @!P1 IMAD.IADD R13, R13, 0x1, -R14.reuse ;  /* 0x000000010d0d9824 */ /* 0x100fe200078e0a0e */
[C---:B------:R-:W-:Y:S01]  /*09f0*/  ISETP.GT.U32.AND P1, PT, R14.reuse, R15, PT ;  /* 0x0000000f0e00720c */ /* 0x040fe20003f24070 */
[----:B------:R-:W-:Y:S01]  /*0a00*/  @!P3 IMAD.IADD R3, R3, 0x1, -R14 ;  /* 0x000000010303b824 */ /* 0x000fe200078e0a0e */
[C---:B------:R-:W-:Y:S01]  /*0a10*/  ISETP.GT.U32.AND P3, PT, R14.reuse, R17, PT ;  /* 0x000000110e00720c */ /* 0x040fe20003f64070 */
[----:B------:R-:W-:Y:S01]  /*0a20*/  IMAD.HI.U32 R7, R7, R19, RZ ;  /* 0x0000001307077227 */ /* 0x000fe200078e00ff */
[C---:B------:R-:W-:Y:S02]  /*0a30*/  ISETP.GT.U32.AND P2, PT, R14.reuse, R13, PT ;  /* 0x0000000d0e00720c */ /* 0x040fe40003f44070 */
[----:B------:R-:W-:Y:S01]  /*0a40*/  ISETP.GT.U32.AND P4, PT, R14, R3, PT ;  /* 0x000000030e00720c */ /* 0x000fe20003f84070 */
[----:B------:R-:W-:-:S02]  /*0a50*/  IMAD.MOV R4, RZ, RZ, -R4 ;  /* 0x000000ffff047224 */ /* 0x000fc400078e0a04 */
[----:B------:R-:W-:Y:S02]  /*0a60*/  IMAD.MOV R11, RZ, RZ, -R6 ;  /* 0x000000ffff0b7224 */ /* 0x000fe400078e0a06 */
[----:B------:R-:W-:Y:S02]  /*0a70*/  IMAD.MOV R7, RZ, RZ, -R7 ;  /* 0x000000ffff077224 */ /* 0x000fe400078e0a07 */
[----:B------:R-:W-:Y:S01]  /*0a80*/  @!P0 IMAD.IADD R16, R16, 0x1, -R14 ;  /* 0x0000000110108824 */ /* 0x000fe200078e0a0e */
[----:B------:R-:W-:Y:S01]  /*0a90*/  ISETP.GE.AND P0, PT, R9, RZ, PT ;  /* 0x000000ff0900720c */ /* 0x000fe20003f06270 */
[----:B------:R-:W-:Y:S02]  /*0aa0*/  IMAD R4, R21, R4, R8 ;  /* 0x0000000415047224 */ /* 0x000fe400078e0208 */
[----:B------:R-:W3:Y:S01]  /*0ab0*/  LDC.64 R8, c[0x0][0x238] ;  /* 0x00008e00ff087b82 */ /* 0x000ee20000000a00 */
[C---:B------:R-:W-:Y:S02]  /*0ac0*/  IMAD R18, R14.reuse, R11, R18 ;  /* 0x0000000b0e127224 */ /* 0x040fe400078e0212 */
[----:B------:R-:W-:-:S02]  /*0ad0*/  IMAD R19, R14, R7, R19 ;  /* 0x000000070e137224 */ /* 0x000fc400078e0213 */
[--C-:B------:R-:W-:Y:S01]  /*0ae0*/  @!P6 IMAD.IADD R5, R5, 0x1, -R14.reuse ;  /* 0x000000010505e824 */ /* 0x100fe200078e0a0e */
[C---:B------:R-:W-:Y:S01]  /*0af0*/  ISETP.GT.U32.AND P5, PT, R14.reuse, R18, PT ;  /* 0x000000120e00720c */ /* 0x040fe20003fa4070 */
[--C-:B------:R-:W-:Y:S01]  /*0b00*/  @!P1 IMAD.IADD R15, R15, 0x1, -R14.reuse ;  /* 0x000000010f0f9824 */ /* 0x100fe200078e0a0e */
[----:B------:R-:W-:Y:S01]  /*0b10*/  ISETP.GT.U32.AND P6, PT, R14, R19, PT ;  /* 0x000000130e00720c */ /* 0x000fe20003fc4070 */
[--C-:B------:R-:W-:Y:S01]  /*0b20*/  @!P3 IMAD.IADD R17, R17, 0x1, -R14.reuse ;  /* 0x000000011111b824 */ /* 0x100fe200078e0a0e */
[----:B------:R-:W-:Y:S01]  /*0b30*/  ISETP.GT.U32.AND P1, PT, R21, R4, PT ;  /* 0x000000041500720c */ /* 0x000fe20003f24070 */
[--C-:B------:R-:W-:Y:S01]  /*0b40*/  @!P4 IMAD.IADD R3, R3, 0x1, -R14.reuse ;  /* 0x000000010303c824 */ /* 0x100fe200078e0a0e */
[----:B------:R-:W4:Y:S01]  /*0b50*/  LDC.64 R10, c[0x0][0x230] ;  /* 0x00008c00ff0a7b82 */ /* 0x000f220000000a00 */
[----:B------:R-:W-:Y:S01]  /*0b60*/  ISETP.GE.AND P3, PT, R22, RZ, PT ;  /* 0x000000ff1600720c */ /* 0x000fe20003f66270 */
[----:B------:R-:W-:Y:S01]  /*0b70*/  @!P2 IMAD.IADD R13, R13, 0x1, -R14 ;  /* 0x000000010d0da824 */ /* 0x000fe200078e0a0e */
[----:B------:R-:W-:Y:S01]  /*0b80*/  ISETP.GT.U32.AND P2, PT, R14, R16, PT ;  /* 0x000000100e00720c */ /* 0x000fe20003f44070 */
[----:B------:R-:W-:Y:S01]  /*0b90*/  IMAD.MOV.U32 R6, RZ, RZ, R3 ;  /* 0x000000ffff067224 */ /* 0x000fe200078e0003 */
[----:B------:R-:W-:Y:S01]  /*0ba0*/  SHF.R.U32.HI R3, RZ, 0x8, R112 ;  /* 0x00000008ff037819 */ /* 0x000fe20000011670 */
[----:B------:R-:W-:Y:S01]  /*0bb0*/  IMAD.MOV.U32 R12, RZ, RZ, R5 ;  /* 0x000000ffff0c7224 */ /* 0x000fe200078e0005 */
[----:B------:R-:W-:Y:S01]  /*0bc0*/  ISETP.GE.AND P4, PT, R23, RZ, PT ;  /* 0x000000ff1700720c */ /* 0x000fe20003f86270 */
[--C-:B------:R-:W-:Y:S01]  /*0bd0*/  @!P5 IMAD.IADD R18, R18, 0x1, -R14.reuse ;  /* 0x000000011212d824 */ /* 0x100fe200078e0a0e */
[----:B------:R-:W-:Y:S01]  /*0be0*/  SGXT.U32 R3, R3, 0x1 ;  /* 0x000000010303781a */ /* 0x000fe20000000000 */
[----:B------:R-:W-:Y:S01]  /*0bf0*/  @!P6 IMAD.IADD R19, R19, 0x1, -R14 ;  /* 0x000000011313e824 */ /* 0x000fe200078e0a0e */
[----:B------:R-:W-:Y:S01]  /*0c00*/  ISETP.GT.U32.AND P5, PT, R14, R17, PT ;  /* 0x000000110e00720c */ /* 0x000fe20003fa4070 */
[----:B------:R-:W-:Y:S01]  /*0c10*/  @!P1 IMAD.IADD R4, R4, 0x1, -R21 ;  /* 0x0000000104049824 */ /* 0x000fe200078e0a15 */
[C---:B------:R-:W-:Y:S01]  /*0c20*/  ISETP.GT.U32.AND P6, PT, R14.reuse, R18, PT ;  /* 0x000000120e00720c */ /* 0x040fe20003fc4070 */
[----:B------:R-:W-:Y:S01]  /*0c30*/  @!P3 IMAD.MOV R12, RZ, RZ, -R12 ;  /* 0x000000ffff0cb224 */ /* 0x000fe200078e0a0c */
[----:B------:R-:W-:Y:S01]  /*0c40*/  ISETP.GT.U32.AND P1, PT, R14, R19, PT ;  /* 0x000000130e00720c */ /* 0x000fe20003f24070 */
[----:B---3--:R-:W-:Y:S01]  /*0c50*/  IMAD R103, R3, R8, RZ ;  /* 0x0000000803677224 */ /* 0x008fe200078e02ff */
[----:B------:R-:W-:Y:S01]  /*0c60*/  ISETP.GT.U32.AND P3, PT, R21, R4, PT ;  /* 0x000000041500720c */ /* 0x000fe20003f64070 */
[----:B------:R-:W-:Y:S01]  /*0c70*/  @!P2 IMAD.IADD R16, R16, 0x1, -R14 ;  /* 0x000000011010a824 */ /* 0x000fe200078e0a0e */
[----:B------:R-:W-:Y:S01]  /*0c80*/  ISETP.GE.AND P2, PT, R24, RZ, PT ;  /* 0x000000ff1800720c */ /* 0x000fe20003f46270 */
[----:B------:R-:W-:Y:S01]  /*0c90*/  IMAD R101, R8, 0x2, R103 ;  /* 0x0000000208657824 */ /* 0x000fe200078e0267 */
[C---:B------:R-:W-:Y:S01]  /*0ca0*/  LOP3.LUT R125, R3.reuse, 0x4, RZ, 0xfc, !PT ;  /* 0x00000004037d7812 */ /* 0x040fe200078efcff */
[----:B------:R-:W-:Y:S01]  /*0cb0*/  @!P0 IMAD.MOV R6, RZ, RZ, -R6 ;  /* 0x000000ffff068224 */ /* 0x000fe200078e0a06 */
[----:B------:R-:W-:Y:S01]  /*0cc0*/  ISETP.GE.AND P0, PT, R26, RZ, PT ;  /* 0x000000ff1a00720c */ /* 0x000fe20003f06270 */
[----:B------:R-:W-:Y:S01]  /*0cd0*/  IMAD R100, R8, 0x2, R101 ;  /* 0x0000000208647824 */ /* 0x000fe200078e0265 */
[C---:B-1----:R-:W-:Y:S01]  /*0ce0*/  LOP3.LUT R2, R3.reuse, 0x2, RZ, 0xfc, !PT ;  /* 0x0000000203027812 */ /* 0x042fe200078efcff */
[----:B----4-:R-:W-:Y:S01]  /*0cf0*/  VIADD R7, R10, 0x1f ;  /* 0x0000001f0a077836 */ /* 0x010fe20000000000 */
[C---:B------:R-:W-:Y:S01]  /*0d00*/  LOP3.LUT R124, R3.reuse, 0x6, RZ, 0xfc, !PT ;  /* 0x00000006037c7812 */ /* 0x040fe200078efcff */
[----:B------:R-:W-:Y:S01]  /*0d10*/  IMAD R99, R8, 0x2, R100 ;  /* 0x0000000208637824 */ /* 0x000fe200078e0264 */
[----:B------:R-:W-:Y:S01]  /*0d20*/  LOP3.LUT R123, R3, 0x8, RZ, 0xfc, !PT ;  /* 0x00000008037b7812 */ /* 0x000fe200078efcff */
[--C-:B------:R-:W-:Y:S01]  /*0d30*/  @!P5 IMAD.IADD R17, R17, 0x1, -R14.reuse ;  /* 0x000000011111d824 */ /* 0x100fe200078e0a0e */
[----:B------:R-:W-:Y:S01]  /*0d40*/  ISETP.GE.AND P5, PT, R25, RZ, PT ;  /* 0x000000ff1900720c */ /* 0x000fe20003fa6270 */
[--C-:B------:R-:W-:Y:S01]  /*0d50*/  @!P6 IMAD.IADD R18, R18, 0x1, -R14.reuse ;  /* 0x000000011212e824 */ /* 0x100fe200078e0a0e */
[----:B------:R-:W-:Y:S01]  /*0d60*/  ISETP.GE.AND P6, PT, R27, RZ, PT ;  /* 0x000000ff1b00720c */ /* 0x000fe20003fc6270 */
[----:B------:R-:W-:Y:S01]  /*0d70*/  @!P1 IMAD.IADD R19, R19, 0x1, -R14 ;  /* 0x0000000113139824 */ /* 0x000fe200078e0a0e */
[----:B------:R-:W-:Y:S01]  /*0d80*/  ISETP.GE.AND P1, PT, R20, RZ, PT ;  /* 0x000000ff1400720c */ /* 0x000fe20003f26270 */
[----:B------:R-:W-:Y:S01]  /*0d90*/  @!P3 IMAD.IADD R4, R4, 0x1, -R21 ;  /* 0x000000010404b824 */ /* 0x000fe200078e0a15 */
[----:B------:R-:W-:Y:S01]  /*0da0*/  ISETP.GT.AND P3, PT, R7, 0x1f, PT ;  /* 0x0000001f0700780c */ /* 0x000fe20003f64270 */
[----:B------:R-:W-:Y:S01]  /*0db0*/  IMAD.MOV.U32 R14, RZ, RZ, R13 ;  /* 0x000000ffff0e7224 */ /* 0x000fe200078e000d */
[----:B------:R-:W-:Y:S01]  /*0dc0*/  LOP3.LUT R13, RZ, R93, RZ, 0x33, !PT ;  /* 0x0000005dff0d7212 */ /* 0x000fe200078e33ff */
[C---:B------:R-:W-:Y:S01]  /*0dd0*/  IMAD R102, R8.reuse, 0x2, R99 ;  /* 0x0000000208667824 */ /* 0x040fe200078e0263 */
[----:B------:R-:W-:Y:S01]  /*0de0*/  SEL R5, RZ, 0x4, !P3 ;  /* 0x00000004ff057807 */ /* 0x000fe20005800000 */
[----:B------:R-:W-:Y:S01]  /*0df0*/  @!P4 IMAD.MOV R14, RZ, RZ, -R14 ;  /* 0x000000ffff0ec224 */ /* 0x000fe200078e0a0e */
[-C--:B------:R-:W-:Y:S01]  /*0e00*/  ISETP.GE.AND P4, PT, R3, R10.reuse, PT ;  /* 0x0000000a0300720c */ /* 0x080fe20003f86270 */
[----:B------:R-:W-:Y:S01]  /*0e10*/  @!P2 IMAD.MOV R15, RZ, RZ, -R15 ;  /* 0x000000ffff0fa224 */ /* 0x000fe200078e0a0f */
[----:B------:R-:W-:Y:S01]  /*0e20*/  ISETP.NE.AND P2, PT, R93, RZ, PT ;  /* 0x000000ff5d00720c */ /* 0x000fe20003f45270 */
[C---:B------:R-:W-:Y:S01]  /*0e30*/  IMAD R119, R8.reuse, 0x2, R102 ;  /* 0x0000000208777824 */ /* 0x040fe200078e0266 */
[----:B------:R-:W-:Y:S01]  /*0e40*/  ISETP.GE.AND P3, PT, R89, R10, PT ;  /* 0x0000000a5900720c */ /* 0x000fe20003f66270 */
[----:B------:R-:W-:Y:S01]  /*0e50*/  @!P6 IMAD.MOV R18, RZ, RZ, -R18 ;  /* 0x000000ffff12e224 */ /* 0x000fe200078e0a12 */
[----:B------:R-:W-:Y:S01]  /*0e60*/  SEL R20, R5, RZ, !P4 ;  /* 0x000000ff05147207 */ /* 0x000fe20006000000 */
[C---:B------:R-:W-:Y:S01]  /*0e70*/  IMAD R118, R8.reuse, 0x2, R119 ;  /* 0x0000000208767824 */ /* 0x040fe200078e0277 */
[----:B------:R-:W-:Y:S01]  /*0e80*/  SEL R22, R13, R6, !P2 ;  /* 0x000000060d167207 */ /* 0x000fe20005000000 */
[----:B------:R-:W-:Y:S01]  /*0e90*/  @!P1 IMAD.MOV R19, RZ, RZ, -R19 ;  /* 0x000000ffff139224 */ /* 0x000fe200078e0a13 */
[----:B------:R-:W-:Y:S01]  /*0ea0*/  SEL R6, R5, RZ, !P3 ;  /* 0x000000ff05067207 */ /* 0x000fe20005800000 */
[----:B------:R-:W-:Y:S01]  /*0eb0*/  IMAD R117, R8, 0x2, R118 ;  /* 0x0000000208757824 */ /* 0x000fe200078e0276 */
[----:B------:R-:W-:Y:S01]  /*0ec0*/  ISETP.GE.AND P4, PT, R88, RZ, PT ;  /* 0x000000ff5800720c */ /* 0x000fe20003f86270 */
[----:B------:R-:W-:Y:S01]  /*0ed0*/  @!P5 IMAD.MOV R16, RZ, RZ, -R16 ;  /* 0x000000ffff10d224 */ /* 0x000fe200078e0a10 */
[----:B------:R-:W-:Y:S01]  /*0ee0*/  ISETP.NE.AND P3, PT, R92, RZ, PT ;  /* 0x000000ff5c00720c */ /* 0x000fe20003f65270 */
[C---:B------:R-:W-:Y:S01]  /*0ef0*/  IMAD R116, R8.reuse, 0x2, R117 ;  /* 0x0000000208747824 */ /* 0x040fe200078e0275 */
[C---:B------:R-:W-:Y:S01]  /*0f00*/  SEL R25, R13.reuse, R18, !P2 ;  /* 0x000000120d197207 */ /* 0x040fe20005000000 */
[----:B------:R-:W-:Y:S01]  /*0f10*/  @!P0 IMAD.MOV R17, RZ, RZ, -R17 ;  /* 0x000000ffff118224 */ /* 0x000fe200078e0a11 */
[----:B------:R-:W-:Y:S01]  /*0f20*/  SEL R18, R13, R19, !P2 ;  /* 0x000000130d127207 */ /* 0x000fe20005000000 */
[C---:B------:R-:W-:Y:S01]  /*0f30*/  IMAD R115, R8.reuse, 0x2, R116 ;  /* 0x0000000208737824 */ /* 0x040fe200078e0274 */
[----:B------:R-:W-:Y:S01]  /*0f40*/  ISETP.GE.AND P6, PT, R125, R10, PT ;  /* 0x0000000a7d00720c */ /* 0x000fe20003fc6270 */
[----:B------:R-:W-:Y:S01]  /*0f50*/  IMAD.SHL.U32 R111, R119, 0x4, RZ ;  /* 0x00000004776f7824 */ /* 0x000fe200078e00ff */
[C---:B------:R-:W-:Y:S01]  /*0f60*/  SEL R12, R13.reuse, R12, !P2 ;  /* 0x0000000c0d0c7207 */ /* 0x040fe20005000000 */
[C---:B------:R-:W-:Y:S01]  /*0f70*/  IMAD R114, R8.reuse, 0x2, R115 ;  /* 0x0000000208727824 */ /* 0x040fe200078e0273 */
[C---:B------:R-:W-:Y:S01]  /*0f80*/  SEL R14, R13.reuse, R14, !P2 ;  /* 0x0000000e0d0e7207 */ /* 0x040fe20005000000 */
[----:B------:R-:W-:Y:S01]  /*0f90*/  @!P4 IMAD.MOV R4, RZ, RZ, -R4 ;  /* 0x000000ffff04c224 */ /* 0x000fe200078e0a04 */
[C---:B------:R-:W-:Y:S01]  /*0fa0*/  SEL R23, R13.reuse, R15, !P2 ;  /* 0x0000000f0d177207 */ /* 0x040fe20005000000 */
[----:B------:R-:W-:Y:S01]  /*0fb0*/  IMAD R113, R8, 0x2, R114 ;  /* 0x0000000208717824 */ /* 0x000fe200078e0272 */
[----:B------:R-:W-:Y:S01]  /*0fc0*/  @!P3 LOP3.LUT R4, RZ, R92, RZ, 0x33, !PT ;  /* 0x0000005cff04b212 */ /* 0x000fe200078e33ff */
[----:B------:R-:W-:Y:S01]  /*0fd0*/  IMAD.SHL.U32 R110, R118, 0x4, RZ ;  /* 0x00000004766e7824 */ /* 0x000fe200078e00ff */
[----:B------:R-:W-:Y:S01]  /*0fe0*/  SEL R16, R13, R16, !P2 ;  /* 0x000000100d107207 */ /* 0x000fe20005000000 */
[----:B------:R-:W-:Y:S01]  /*0ff0*/  IMAD.SHL.U32 R109, R117, 0x4, RZ ;  /* 0x00000004756d7824 */ /* 0x000fe200078e00ff */
[----:B------:R-:W-:Y:S01]  /*1000*/  SEL R17, R13, R17, !P2 ;  /* 0x000000110d117207 */ /* 0x000fe20005000000 */
[----:B------:R-:W-:Y:S01]  /*1010*/  IMAD R19, R4, R11, RZ ;  /* 0x0000000b04137224 */ /* 0x000fe200078e02ff */
[-C--:B------:R-:W-:Y:S01]  /*1020*/  ISETP.GE.AND P5, PT, R2, R10.reuse, PT ;  /* 0x0000000a0200720c */ /* 0x080fe20003fa6270 */
[----:B------:R-:W-:Y:S01]  /*1030*/  IMAD R11, R8, 0x2, R113 ;  /* 0x00000002080b7824 */ /* 0x000fe200078e0271 */
[----:B------:R-:W-:Y:S01]  /*1040*/  SEL R13, R5, RZ, !P6 ;  /* 0x000000ff050d7207 */ /* 0x000fe20007000000 */
[----:B--2---:R-:W-:Y:S01]  /*1050*/  IMAD.SHL.U32 R88, R19, 0x4, RZ ;  /* 0x0000000413587824 */ /* 0x004fe200078e00ff */
[----:B------:R-:W-:Y:S01]  /*1060*/  ISETP.NE.U32.AND P0, PT, R6, RZ, PT ;  /* 0x000000ff0600720c */ /* 0x000fe20003f05070 */
[----:B------:R-:W-:Y:S01]  /*1070*/  IMAD.SHL.U32 R108, R116, 0x4, RZ ;  /* 0x00000004746c7824 */ /* 0x000fe200078e00ff */
[----:B------:R-:W-:Y:S01]  /*1080*/  SEL R6, R5, RZ, !P5 ;  /* 0x000000ff05067207 */ /* 0x000fe20006800000 */
[----:B------:R-:W-:Y:S01]  /*1090*/  IMAD.SHL.U32 R107, R115, 0x4, RZ ;  /* 0x00000004736b7824 */ /* 0x000fe200078e00ff */
[----:B------:R-:W-:Y:S01]  /*10a0*/  ISETP.NE.U32.AND P3, PT, R13, RZ, PT ;  /* 0x000000ff0d00720c */ /* 0x000fe20003f65070 */
[----:B------:R-:W-:Y:S01]  /*10b0*/  IMAD R13, R8, 0x2, R11 ;  /* 0x00000002080d7824 */ /* 0x000fe200078e020b */
[----:B------:R-:W-:Y:S01]  /*10c0*/  IADD3 R44, P5, R88, UR8, RZ ;  /* 0x00000008582c7c10 */ /* 0x000fe2000ffbe0ff */
[----:B------:R-:W-:Y:S01]  /*10d0*/  IMAD.SHL.U32 R106, R114, 0x4, RZ ;  /* 0x00000004726a7824 */ /* 0x000fe200078e00ff */
[----:B------:R-:W-:Y:S01]  /*10e0*/  ISETP.GE.AND P2, PT, R124, R10, PT ;  /* 0x0000000a7c00720c */ /* 0x000fe20003f46270 */
[----:B------:R-:W-:Y:S01]  /*10f0*/  IMAD R15, R8, 0x2, R13 ;  /* 0x00000002080f7824 */ /* 0x000fe200078e020d */
[----:B------:R-:W-:Y:S01]  /*1100*/  LEA.HI.X.SX32 R68, R19, UR9, 0x2, P5 ;  /* 0x0000000913447c11 */ /* 0x000fe2000a8f16ff */
[----:B------:R-:W-:Y:S01]  /*1110*/  IMAD R12, R12, UR4, RZ ;  /* 0x000000040c0c7c24 */ /* 0x000fe2000f8e02ff */
[-C--:B------:R-:W-:Y:S01]  /*1120*/  LEA R42, P6, R11, R44.reuse, 0x2 ;  /* 0x0000002c0b2a7211 */ /* 0x080fe200078c10ff */
[----:B------:R-:W-:Y:S01]  /*1130*/  IMAD R18, R18, UR4, RZ ;  /* 0x0000000412127c24 */ /* 0x000fe2000f8e02ff */
[----:B------:R-:W-:Y:S01]  /*1140*/  LEA R38, P5, R13, R44, 0x2 ;  /* 0x0000002c0d267211 */ /* 0x000fe200078a10ff */
[----:B------:R-:W-:Y:S01]  /*1150*/  IMAD.SHL.U32 R105, R113, 0x4, RZ ;  /* 0x0000000471697824 */ /* 0x000fe200078e00ff */
[----:B------:R-:W-:Y:S01]  /*1160*/  LEA.HI.X.SX32 R43, R11, R68, 0x2, P6 ;  /* 0x000000440b2b7211 */ /* 0x000fe200030f16ff */
[----:B------:R-:W-:Y:S01]  /*1170*/  IMAD R11, R22, UR4, RZ ;  /* 0x00000004160b7c24 */ /* 0x000fe2000f8e02ff */
[----:B------:R-:W-:Y:S01]  /*1180*/  LEA R40, P6, R15, R44, 0x2 ;  /* 0x0000002c0f287211 */ /* 0x000fe200078c10ff */
[----:B------:R-:W-:Y:S01]  /*1190*/  VIADD R73, R10, 0xffffffe0 ;  /* 0xffffffe00a497836 */ /* 0x000fe20000000000 */
[----:B------:R-:W-:Y:S01]  /*11a0*/  LEA.HI.X.SX32 R39, R13, R68, 0x2, P5 ;  /* 0x000000440d277211 */ /* 0x000fe200028f16ff */
[----:B------:R-:W-:Y:S01]  /*11b0*/  IMAD R13, R14, UR4, RZ ;  /* 0x000000040e0d7c24 */ /* 0x000fe2000f8e02ff */
[----:B------:R-:W-:Y:S01]  /*11c0*/  LEA R66, P5, R103, R44, 0x2 ;  /* 0x0000002c67427211 */ /* 0x000fe200078a10ff */
[----:B------:R-:W-:Y:S01]  /*11d0*/  IMAD R14, R23, UR4, RZ ;  /* 0x00000004170e7c24 */ /* 0x000fe2000f8e02ff */
[----:B------:R-:W-:Y:S01]  /*11e0*/  LEA.HI.X.SX32 R41, R15, R68, 0x2, P6 ;  /* 0x000000440f297211 */ /* 0x000fe200030f16ff */
[----:B------:R-:W-:Y:S01]  /*11f0*/  IMAD R15, R8, 0x2, R15 ;  /* 0x00000002080f7824 */ /* 0x000fe200078e020f */
[----:B------:R-:W-:-:S02]  /*1200*/  LEA R54, P6, R101, R44, 0x2 ;  /* 0x0000002c65367211 */ /* 0x000fc400078c10ff */
[----:B------:R-:W-:Y:S02]  /*1210*/  LEA.HI.X.SX32 R67, R103, R68, 0x2, P5 ;  /* 0x0000004467437211 */ /* 0x000fe400028f16ff */
[C---:B------:R-:W-:Y:S02]  /*1220*/  LEA R64, P5, R100.reuse, R44, 0x2 ;  /* 0x0000002c64407211 */ /* 0x040fe400078a10ff */
[----:B------:R-:W-:Y:S02]  /*1230*/  LEA.HI.X.SX32 R55, R101, R68, 0x2, P6 ;  /* 0x0000004465377211 */ /* 0x000fe400030f16ff */
[----:B------:R-:W-:Y:S02]  /*1240*/  LEA R62, P6, R99, R44, 0x2 ;  /* 0x0000002c633e7211 */ /* 0x000fe400078c10ff */
[----:B------:R-:W-:Y:S02]  /*1250*/  LEA.HI.X.SX32 R65, R100, R68, 0x2, P5 ;  /* 0x0000004464417211 */ /* 0x000fe400028f16ff */
[----:B------:R-:W-:-:S02]  /*1260*/  ISETP.NE.U32.AND P4, PT, R6, RZ, PT ;  /* 0x000000ff0600720c */ /* 0x000fc40003f85070 */
[C---:B------:R-:W-:Y:S02]  /*1270*/  LEA R60, P5, R102.reuse, R44, 0x2 ;  /* 0x0000002c663c7211 */ /* 0x040fe400078a10ff */
[----:B------:R-:W-:Y:S02]  /*1280*/  LEA.HI.X.SX32 R63, R99, R68, 0x2, P6 ;  /* 0x00000044633f7211 */ /* 0x000fe400030f16ff */
[----:B------:R-:W-:Y:S02]  /*1290*/  SEL R6, R5, RZ, !P2 ;  /* 0x000000ff05067207 */ /* 0x000fe40005000000 */
[----:B------:R-:W-:Y:S02]  /*12a0*/  IADD3 R58, P6, R111, R44, RZ ;  /* 0x0000002c6f3a7210 */ /* 0x000fe40007fde0ff */
[----:B------:R-:W-:Y:S02]  /*12b0*/  LEA.HI.X.SX32 R61, R102, R68, 0x2, P5 ;  /* 0x00000044663d7211 */ /* 0x000fe400028f16ff */
[----:B------:R-:W-:Y:S01]  /*12c0*/  ISETP.NE.U32.AND P2, PT, R6, RZ, PT ;  /* 0x000000ff0600720c */ /* 0x000fe20003f45070 */
[----:B------:R-:W-:Y:S01]  /*12d0*/  IMAD R6, R89, R9, RZ ;  /* 0x0000000959067224 */ /* 0x000fe200078e02ff */
[----:B------:R-:W-:-:S02]  /*12e0*/  IADD3 R56, P5, R110, R44, RZ ;  /* 0x0000002c6e387210 */ /* 0x000fc40007fbe0ff */
[----:B------:R-:W-:Y:S01]  /*12f0*/  LEA.HI.X.SX32 R59, R119, R68, 0x2, P6 ;  /* 0x00000044773b7211 */ /* 0x000fe200030f16ff */
[----:B------:R-:W-:Y:S01]  /*1300*/  IMAD.SHL.U32 R4, R6, 0x4, RZ ;  /* 0x0000000406047824 */ /* 0x000fe200078e00ff */
[----:B------:R-:W-:Y:S02]  /*1310*/  IADD3 R50, P6, R109, R44, RZ ;  /* 0x0000002c6d327210 */ /* 0x000fe40007fde0ff */
[----:B------:R-:W-:Y:S02]  /*1320*/  LEA.HI.X.SX32 R57, R118, R68, 0x2, P5 ;  /* 0x0000004476397211 */ /* 0x000fe400028f16ff */
[----:B------:R-:W-:Y:S02]  /*1330*/  ISETP.NE.U32.AND P1, PT, R20, RZ, PT ;  /* 0x000000ff1400720c */ /* 0x000fe40003f25070 */
[----:B------:R-:W-:Y:S02]  /*1340*/  IADD3 R52, P5, R108, R44, RZ ;  /* 0x0000002c6c347210 */ /* 0x000fe40007fbe0ff */
[----:B------:R-:W-:-:S02]  /*1350*/  LEA.HI.X.SX32 R51, R117, R68, 0x2, P6 ;  /* 0x0000004475337211 */ /* 0x000fc400030f16ff */
[C---:B------:R-:W-:Y:S02]  /*1360*/  LEA R20, P6, R15.reuse, R44, 0x2 ;  /* 0x0000002c0f147211 */ /* 0x040fe400078c10ff */
[-C--:B------:R-:W-:Y:S02]  /*1370*/  LEA.HI.X.SX32 R53, R116, R68.reuse, 0x2, P5 ;  /* 0x0000004474357211 */ /* 0x080fe400028f16ff */
[----:B------:R-:W-:Y:S02]  /*1380*/  IADD3 R36, P5, R4, UR10, RZ ;  /* 0x0000000a04247c10 */ /* 0x000fe4000ffbe0ff */
[----:B------:R-:W-:Y:S01]  /*1390*/  LEA.HI.X.SX32 R21, R15, R68, 0x2, P6 ;  /* 0x000000440f157211 */ /* 0x000fe200030f16ff */
[----:B------:R-:W-:Y:S01]  /*13a0*/  IMAD R15, R16, UR4, RZ ;  /* 0x00000004100f7c24 */ /* 0x000fe2000f8e02ff */
[----:B------:R-:W-:Y:S01]  /*13b0*/  IADD3 R48, P6, R107, R44, RZ ;  /* 0x0000002c6b307210 */ /* 0x000fe20007fde0ff */
[----:B------:R-:W-:Y:S01]  /*13c0*/  IMAD R16, R17, UR4, RZ ;  /* 0x0000000411107c24 */ /* 0x000fe2000f8e02ff */
[----:B------:R-:W-:Y:S01]  /*13d0*/  LEA.HI.X.SX32 R37, R6, UR11, 0x2, P5 ;  /* 0x0000000b06257c11 */ /* 0x000fe2000a8f16ff */
[----:B------:R-:W-:Y:S01]  /*13e0*/  IMAD R17, R25, UR4, RZ ;  /* 0x0000000419117c24 */ /* 0x000fe2000f8e02ff */
[----:B------:R-:W-:Y:S01]  /*13f0*/  LEA.HI.X.SX32 R49, R115, R68, 0x2, P6 ;  /* 0x0000004473317211 */ /* 0x000fe200030f16ff */
[----:B------:R-:W-:Y:S01]  /*1400*/  UMOV UR4, 0x400 ;  /* 0x0000040000047882 */ /* 0x000fe20000000000 */
[----:B------:R-:W-:Y:S01]  /*1410*/  IADD3 R46, P5, R106, R44, RZ ;  /* 0x0000002c6a2e7210 */ /* 0x000fe20007fbe0ff */
[----:B------:R-:W-:Y:S01]  /*1420*/  ULEA UR7, UR7, UR4, 0x18 ;  /* 0x0000000407077291 */ /* 0x000fe2000f8ec03f */
[----:B------:R-:W-:-:S02]  /*1430*/  LEA R22, P6, R11, R36, 0x2 ;  /* 0x000000240b167211 */ /* 0x000fc400078c10ff */
[----:B------:R-:W-:Y:S02]  /*1440*/  LEA.HI.X.SX32 R47, R114, R68, 0x2, P5 ;  /* 0x00000044722f7211 */ /* 0x000fe400028f16ff */
[-C--:B------:R-:W-:Y:S01]  /*1450*/  LEA R24, P5, R12, R36.reuse, 0x2 ;  /* 0x000000240c187211 */ /* 0x080fe200078a10ff */
[----:B------:R-:W-:Y:S01]  /*1460*/  VIADD R80, R0, UR7 ;  /* 0x0000000700507c36 */ /* 0x000fe20008000000 */
[-C--:B------:R-:W-:Y:S02]  /*1470*/  LEA.HI.X.SX32 R23, R11, R37.reuse, 0x2, P6 ;  /* 0x000000250b177211 */ /* 0x080fe400030f16ff */
[-C--:B------:R-:W-:Y:S02]  /*1480*/  LEA R26, P6, R13, R36.reuse, 0x2 ;  /* 0x000000240d1a7211 */ /* 0x080fe400078c10ff */
[----:B------:R-:W-:Y:S01]  /*1490*/  LEA.HI.X.SX32 R25, R12, R37, 0x2, P5 ;  /* 0x000000250c197211 */ /* 0x000fe200028f16ff */
[----:B------:R-:W-:Y:S01]  /*14a0*/  @!PT LDS RZ, [RZ] ;  /* 0x00000000fffff984 */ /* 0x000fe20000000800 */
[----:B------:R-:W-:Y:S01]  /*14b0*/  @!PT LDS RZ, [RZ] ;  /* 0x00000000fffff984 */ /* 0x000fe20000000800 */
[----:B------:R-:W-:Y:S01]  /*14c0*/  @!PT LDS RZ, [RZ] ;  /* 0x00000000fffff984 */ /* 0x000fe20000000800 */
[----:B------:R1:W-:Y:S01]  /*14d0*/  LDGSTS.E [R80], desc[UR14][R66.64], P1 ;  /* 0x0000000042507fae */ /* 0x0003e2000892184e */
[----:B------:R-:W-:-:S02]  /*14e0*/  LEA R28, P5, R14, R36, 0x2 ;  /* 0x000000240e1c7211 */ /* 0x000fc400078a10ff */
[-C--:B------:R-:W-:Y:S01]  /*14f0*/  LEA.HI.X.SX32 R27, R13, R37.reuse, 0x2, P6 ;  /* 0x000000250d1b7211 */ /* 0x080fe200030f16ff */
[----:B------:R-:W-:Y:S01]  /*1500*/  LDGSTS.E [R80+0x8], desc[UR14][R54.64], P4 ;  /* 0x0000800036507fae */ /* 0x000fe2000a12184e */
[CC--:B------:R-:W-:Y:S02]  /*1510*/  LEA R30, P6, R15.reuse, R36.reuse, 0x2 ;  /* 0x000000240f1e7211 */ /* 0x0c0fe400078c10ff */
[-C--:B------:R-:W-:Y:S02]  /*1520*/  LEA.HI.X.SX32 R29, R14, R37.reuse, 0x2, P5 ;  /* 0x000000250e1d7211 */ /* 0x080fe400028f16ff */
[-C--:B------:R-:W-:Y:S02]  /*1530*/  LEA R32, P5, R16, R36.reuse, 0x2 ;  /* 0x0000002410207211 */ /* 0x080fe400078a10ff */
[----:B------:R-:W-:Y:S02]  /*1540*/  LEA.HI.X.SX32 R31, R15, R37, 0x2, P6 ;  /* 0x000000250f1f7211 */ /* 0x000fe400030f16ff */
[----:B------:R-:W-:-:S02]  /*1550*/  LEA R34, P6, R17, R36, 0x2 ;  /* 0x0000002411227211 */ /* 0x000fc400078c10ff */
[-C--:B------:R-:W-:Y:S02]  /*1560*/  LEA.HI.X.SX32 R33, R16, R37.reuse, 0x2, P5 ;  /* 0x0000002510217211 */ /* 0x080fe400028f16ff */
[C---:B------:R-:W-:Y:S02]  /*1570*/  LEA R36, P5, R18.reuse, R36, 0x2 ;  /* 0x0000002412247211 */ /* 0x040fe400078a10ff */
[-C--:B------:R-:W-:Y:S02]  /*1580*/  LEA.HI.X.SX32 R35, R17, R37.reuse, 0x2, P6 ;  /* 0x0000002511237211 */ /* 0x080fe400030f16ff */
[----:B------:R-:W-:Y:S02]  /*1590*/  LOP3.LUT R122, R3, 0xa, RZ, 0xfc, !PT ;  /* 0x0000000a037a7812 */ /* 0x000fe400078efcff */
[----:B------:R-:W-:Y:S02]  /*15a0*/  ISETP.GE.AND P6, PT, R123, R10, PT ;  /* 0x0000000a7b00720c */ /* 0x000fe40003fc6270 */
[----:B------:R-:W-:-:S02]  /*15b0*/  LEA.HI.X.SX32 R37, R18, R37, 0x2, P5 ;  /* 0x0000002512257211 */ /* 0x000fc400028f16ff */
[----:B------:R-:W-:Y:S02]  /*15c0*/  ISETP.GE.AND P5, PT, R122, R10, PT ;  /* 0x0000000a7a00720c */ /* 0x000fe40003fa6270 */
[----:B------:R-:W-:Y:S02]  /*15d0*/  SEL R69, R5, RZ, !P6 ;  /* 0x000000ff05457207 */ /* 0x000fe40007000000 */
[----:B------:R-:W-:Y:S02]  /*15e0*/  IADD3 R44, P6, R105, R44, RZ ;  /* 0x0000002c692c7210 */ /* 0x000fe40007fde0ff */
[----:B------:R-:W-:Y:S02]  /*15f0*/  LOP3.LUT R2, R0, 0x10, RZ, 0x3c, !PT ;  /* 0x0000001000027812 */ /* 0x000fe400078e3cff */
[----:B------:R-:W-:Y:S02]  /*1600*/  LOP3.LUT R121, R3, 0xc, RZ, 0xfc, !PT ;  /* 0x0000000c03797812 */ /* 0x000fe400078efcff */
[----:B------:R-:W-:Y:S01]  /*1610*/  SEL R70, R5, RZ, !P5 ;  /* 0x000000ff05467207 */ /* 0x000fe20006800000 */
[----:B------:R-:W-:Y:S01]  /*1620*/  VIADD R77, R2, UR7 ;  /* 0x00000007024d7c36 */ /* 0x000fe20008000000 */
[----:B------:R-:W-:-:S02]  /*1630*/  LEA.HI.X.SX32 R45, R113, R68, 0x2, P6 ;  /* 0x00000044712d7211 */ /* 0x000fc400030f16ff */
[----:B------:R-:W-:Y:S02]  /*1640*/  ISETP.NE.U32.AND P6, PT, R69, RZ, PT ;  /* 0x000000ff4500720c */ /* 0x000fe40003fc5070 */
[----:B------:R-:W-:Y:S01]  /*1650*/  ISETP.GE.AND P1, PT, R121, R10, PT ;  /* 0x0000000a7900720c */ /* 0x000fe20003f26270 */
[----:B------:R-:W-:Y:S01]  /*1660*/  LDGSTS.E [R77], desc[UR14][R64.64], P3 ;  /* 0x00000000404d7fae */ /* 0x000fe2000992184e */
[----:B------:R-:W-:Y:S02]  /*1670*/  LOP3.LUT R2, R0, 0x20, RZ, 0x3c, !PT ;  /* 0x0000002000027812 */ /* 0x000fe400078e3cff */
[----:B------:R-:W-:Y:S01]  /*1680*/  ISETP.NE.U32.AND P5, PT, R70, RZ, PT ;  /* 0x000000ff4600720c */ /* 0x000fe20003fa5070 */
[----:B------:R-:W-:Y:S01]  /*1690*/  LDGSTS.E [R77+0x8], desc[UR14][R62.64], P2 ;  /* 0x000080003e4d7fae */ /* 0x000fe2000912184e */
[----:B------:R-:W-:Y:S01]  /*16a0*/  LOP3.LUT R120, R3, 0xe, RZ, 0xfc, !PT ;  /* 0x0000000e03787812 */ /* 0x000fe200078efcff */
[----:B------:R-:W-:Y:S01]  /*16b0*/  VIADD R75, R2, UR7 ;  /* 0x00000007024b7c36 */ /* 0x000fe20008000000 */
[----:B------:R-:W-:-:S02]  /*16c0*/  SEL R68, R5, RZ, !P1 ;  /* 0x000000ff05447207 */ /* 0x000fc40004800000 */
[C---:B------:R-:W-:Y:S02]  /*16d0*/  LOP3.LUT R104, R3.reuse, 0x10, RZ, 0xfc, !PT ;  /* 0x0000001003687812 */ /* 0x040fe400078efcff */
[-C--:B------:R-:W-:Y:S01]  /*16e0*/  ISETP.GE.AND P4, PT, R120, R10.reuse, PT ;  /* 0x0000000a7800720c */ /* 0x080fe20003f86270 */
[----:B------:R-:W-:Y:S01]  /*16f0*/  LDGSTS.E [R75], desc[UR14][R60.64], P6 ;  /* 0x000000003c4b7fae */ /* 0x000fe2000b12184e */
[----:B------:R-:W-:Y:S02]  /*1700*/  LOP3.LUT R98, R3, 0x12, RZ, 0xfc, !PT ;  /* 0x0000001203627812 */ /* 0x000fe400078efcff */
[----:B------:R-:W-:Y:S01]  /*1710*/  LOP3.LUT R2, R0, 0x30, RZ, 0x3c, !PT ;  /* 0x0000003000027812 */ /* 0x000fe200078e3cff */
[----:B------:R-:W-:Y:S01]  /*1720*/  LDGSTS.E [R75+0x8], desc[UR14][R58.64], P5 ;  /* 0x000080003a4b7fae */ /* 0x000fe2000a92184e */
[----:B------:R-:W-:Y:S02]  /*1730*/  ISETP.NE.U32.AND P3, PT, R68, RZ, PT ;  /* 0x000000ff4400720c */ /* 0x000fe40003f65070 */
[----:B------:R-:W-:Y:S01]  /*1740*/  ISETP.GE.AND P1, PT, R104, R10, PT ;  /* 0x0000000a6800720c */ /* 0x000fe20003f26270 */
[----:B------:R-:W-:Y:S01]  /*1750*/  VIADD R74, R2, UR7 ;  /* 0x00000007024a7c36 */ /* 0x000fe20008000000 */
[----:B------:R-:W-:-:S02]  /*1760*/  SEL R69, R5, RZ, !P4 ;  /* 0x000000ff05457207 */ /* 0x000fc40006000000 */
[C---:B------:R-:W-:Y:S02]  /*1770*/  LOP3.LUT R91, R3.reuse, 0x14, RZ, 0xfc, !PT ;  /* 0x00000014035b7812 */ /* 0x040fe400078efcff */
[----:B------:R-:W-:Y:S02]  /*1780*/  ISETP.GE.AND P4, PT, R98, R10, PT ;  /* 0x0000000a6200720c */ /* 0x000fe40003f86270 */
[----:B------:R-:W-:Y:S02]  /*1790*/  LOP3.LUT R90, R3, 0x16, RZ, 0xfc, !PT ;  /* 0x00000016035a7812 */ /* 0x000fe400078efcff */
[----:B------:R-:W-:Y:S01]  /*17a0*/  SEL R68, R5, RZ, !P1 ;  /* 0x000000ff05447207 */ /* 0x000fe20004800000 */
[----:B------:R-:W-:Y:S01]  /*17b0*/  LDGSTS.E [R74], desc[UR14][R56.64], P3 ;  /* 0x00000000384a7fae */ /* 0x000fe2000992184e */
[----:B------:R-:W-:Y:S02]  /*17c0*/  LOP3.LUT R2, R0, 0x40, RZ, 0x3c, !PT ;  /* 0x0000004000027812 */ /* 0x000fe400078e3cff */
[----:B------:R-:W-:-:S02]  /*17d0*/  ISETP.NE.U32.AND P1, PT, R69, RZ, PT ;  /* 0x000000ff4500720c */ /* 0x000fc40003f25070 */
[-C--:B------:R-:W-:Y:S01]  /*17e0*/  ISETP.GE.AND P6, PT, R91, R10.reuse, PT ;  /* 0x0000000a5b00720c */ /* 0x080fe20003fc6270 */
[----:B------:R-:W-:Y:S01]  /*17f0*/  VIADD R71, R2, UR7 ;  /* 0x0000000702477c36 */ /* 0x000fe20008000000 */
[----:B------:R-:W-:Y:S02]  /*1800*/  SEL R69, R5, RZ, !P4 ;  /* 0x000000ff05457207 */ /* 0x000fe40006000000 */
[C---:B------:R-:W-:Y:S02]  /*1810*/  LOP3.LUT R94, R3.reuse, 0x18, RZ, 0xfc, !PT ;  /* 0x00000018035e7812 */ /* 0x040fe400078efcff */
[----:B------:R-:W-:Y:S02]  /*1820*/  ISETP.GE.AND P5, PT, R90, R10, PT ;  /* 0x0000000a5a00720c */ /* 0x000fe40003fa6270 */
[----:B------:R-:W-:Y:S02]  /*1830*/  ISETP.NE.U32.AND P4, PT, R68, RZ, PT ;  /* 0x000000ff4400720c */ /* 0x000fe40003f85070 */
[----:B------:R-:W-:Y:S01]  /*1840*/  LOP3.LUT R95, R3, 0x1a, RZ, 0xfc, !PT ;  /* 0x0000001a035f7812 */ /* 0x000fe200078efcff */
[----:B------:R-:W-:Y:S01]  /*1850*/  LDGSTS.E [R74+0x8], desc[UR14][R50.64], P1 ;  /* 0x00008000324a7fae */ /* 0x000fe2000892184e */
[----:B------:R-:W-:-:S02]  /*1860*/  SEL R68, R5, RZ, !P6 ;  /* 0x000000ff05447207 */ /* 0x000fc40007000000 */
[----:B------:R-:W-:Y:S02]  /*1870*/  ISETP.NE.U32.AND P2, PT, R69, RZ, PT ;  /* 0x000000ff4500720c */ /* 0x000fe40003f45070 */
[-C--:B------:R-:W-:Y:S02]  /*1880*/  ISETP.GE.AND P6, PT, R94, R10.reuse, PT ;  /* 0x0000000a5e00720c */ /* 0x080fe40003fc6270 */
[----:B------:R-:W-:Y:S02]  /*1890*/  LOP3.LUT R2, R0, 0x50, RZ, 0x3c, !PT ;  /* 0x0000005000027812 */ /* 0x000fe400078e3cff */
[----:B------:R-:W-:Y:S01]  /*18a0*/  SEL R69, R5, RZ, !P5 ;  /* 0x000000ff05457207 */ /* 0x000fe20006800000 */
[----:B------:R-:W-:Y:S01]  /*18b0*/  LDGSTS.E [R71], desc[UR14][R52.64], P4 ;  /* 0x0000000034477fae */ /* 0x000fe2000a12184e */
[----:B------:R-:W-:Y:S01]  /*18c0*/  ISETP.GE.AND P5, PT, R95, R10, PT ;  /* 0x0000000a5f00720c */ /* 0x000fe20003fa6270 */
[----:B------:R-:W-:Y:S01]  /*18d0*/  VIADD R72, R2, UR7 ;  /* 0x0000000702487c36 */ /* 0x000fe20008000000 */
[----:B------:R-:W-:-:S02]  /*18e0*/  ISETP.NE.U32.AND P3, PT, R68, RZ, PT ;  /* 0x000000ff4400720c */ /* 0x000fc40003f65070 */
[----:B------:R-:W-:Y:S01]  /*18f0*/  SEL R68, R5, RZ, !P6 ;  /* 0x000000ff05447207 */ /* 0x000fe20007000000 */
[----:B------:R-:W-:Y:S01]  /*1900*/  LDGSTS.E [R71+0x8], desc[UR14][R48.64], P2 ;  /* 0x0000800030477fae */ /* 0x000fe2000912184e */
[----:B------:R-:W-:Y:S02]  /*1910*/  ISETP.NE.U32.AND P6, PT, R69, RZ, PT ;  /* 0x000000ff4500720c */ /* 0x000fe40003fc5070 */
[----:B------:R-:W-:Y:S02]  /*1920*/  SEL R69, R5, RZ, !P5 ;  /* 0x000000ff05457207 */ /* 0x000fe40006800000 */
[----:B------:R-:W-:Y:S02]  /*1930*/  LOP3.LUT R2, R0, 0x60, RZ, 0x3c, !PT ;  /* 0x0000006000027812 */ /* 0x000fe400078e3cff */
[----:B------:R-:W-:Y:S02]  /*1940*/  ISETP.NE.U32.AND P1, PT, R69, RZ, PT ;  /* 0x000000ff4500720c */ /* 0x000fe40003f25070 */
[C---:B------:R-:W-:Y:S01]  /*1950*/  LOP3.LUT R96, R3.reuse, 0x1c, RZ, 0xfc, !PT ;  /* 0x0000001c03607812 */ /* 0x040fe200078efcff */
[----:B------:R-:W-:Y:S01]  /*1960*/  VIADD R69, R2, UR7 ;  /* 0x0000000702457c36 */ /* 0x000fe20008000000 */
[----:B------:R-:W-:Y:S01]  /*1970*/  LOP3.LUT R97, R3, 0x1e, RZ, 0xfc, !PT ;  /* 0x0000001e03617812 */ /* 0x000fe200078efcff */
[----:B------:R-:W5:Y:S01]  /*1980*/  LDL.LU R2, [R1+0x14] ;  /* 0x0000140001027983 */ /* 0x000f620000300800 */
[----:B------:R-:W-:-:S02]  /*1990*/  ISETP.GE.AND P4, PT, R96, R10, PT ;  /* 0x0000000a6000720c */ /* 0x000fc40003f86270 */
[----:B------:R-:W-:Y:S01]  /*19a0*/  ISETP.GE.AND P2, PT, R97, R10, PT ;  /* 0x0000000a6100720c */ /* 0x000fe20003f46270 */
[----:B------:R-:W-:Y:S01]  /*19b0*/  LDGSTS.E [R72], desc[UR14][R46.64], P3 ;  /* 0x000000002e487fae */ /* 0x000fe2000992184e */
[----:B------:R-:W-:Y:S02]  /*19c0*/  ISETP.NE.U32.AND P5, PT, R68, RZ, PT ;  /* 0x000000ff4400720c */ /* 0x000fe40003fa5070 */
[----:B------:R-:W-:Y:S01]  /*19d0*/  SEL R68, R5, RZ, !P4 ;  /* 0x000000ff05447207 */ /* 0x000fe20006000000 */
[----:B------:R-:W-:Y:S01]  /*19e0*/  LDGSTS.E [R72+0x8], desc[UR14][R44.64], P6 ;  /* 0x000080002c487fae */ /* 0x000fe2000b12184e */
[----:B------:R-:W-:Y:S02]  /*19f0*/  ISETP.GE.AND P4, PT, R3, R73, PT ;  /* 0x000000490300720c */ /* 0x000fe40003f86270 */
[----:B------:R-:W-:Y:S02]  /*1a00*/  SEL R5, R5, RZ, !P2 ;  /* 0x000000ff05057207 */ /* 0x000fe40005000000 */
[----:B------:R-:W-:-:S02]  /*1a10*/  ISETP.NE.U32.AND P3, PT, R68, RZ, PT ;  /* 0x000000ff4400720c */ /* 0x000fc40003f65070 */
[----:B------:R-:W-:Y:S02]  /*1a20*/  SEL R68, RZ, 0x4, P4 ;  /* 0x00000004ff447807 */ /* 0x000fe40002000000 */
[----:B------:R-:W-:Y:S01]  /*1a30*/  ISETP.NE.U32.AND P4, PT, R5, RZ, PT ;  /* 0x000000ff0500720c */ /* 0x000fe20003f85070 */
[----:B------:R-:W-:Y:S01]  /*1a40*/  LDGSTS.E [R69], desc[UR14][R42.64], P5 ;  /* 0x000000002a457fae */ /* 0x000fe2000a92184e */
[----:B------:R-:W-:Y:S02]  /*1a50*/  LOP3.LUT R5, R3, 0x2, RZ, 0xfc, !PT ;  /* 0x0000000203057812 */ /* 0x000fe400078efcff */
[----:B------:R-:W-:Y:S01]  /*1a60*/  ISETP.GT.AND P2, PT, R7, 0x3f, PT ;  /* 0x0000003f0700780c */ /* 0x000fe20003f44270 */
[----:B------:R-:W-:Y:S01]  /*1a70*/  LDGSTS.E [R69+0x8], desc[UR14][R38.64], P1 ;  /* 0x0000800026457fae */ /* 0x000fe2000892184e */
[----:B------:R-:W-:Y:S02]  /*1a80*/  ISETP.GE.AND P6, PT, R5, R73, PT ;  /* 0x000000490500720c */ /* 0x000fe40003fc6270 */
[----:B------:R-:W-:-:S02]  /*1a90*/  SEL R68, R68, RZ, P2 ;  /* 0x000000ff44447207 */ /* 0x000fc40001000000 */
[----:B------:R-:W-:Y:S02]  /*1aa0*/  SEL R82, RZ, 0x4, P6 ;  /* 0x00000004ff527807 */ /* 0x000fe40003000000 */
[----:B------:R-:W-:Y:S02]  /*1ab0*/  ISETP.GE.AND P6, PT, R125, R73, PT ;  /* 0x000000497d00720c */ /* 0x000fe40003fc6270 */
[----:B------:R-:W-:-:S05]  /*1ac0*/  LOP3.LUT R125, R0, 0x70, RZ, 0x3c, !PT ;  /* 0x00000070007d7812 */ /* 0x000fca00078e3cff */
[----:B------:R-:W-:Y:S01]  /*1ad0*/  VIADD R70, R125, UR7 ;  /* 0x000000077d467c36 */ /* 0x000fe20008000000 */
[----:B------:R-:W-:-:S04]  /*1ae0*/  SEL R5, RZ, 0x4, P6 ;  /* 0x00000004ff057807 */ /* 0x000fc80003000000 */
[----:B------:R-:W-:Y:S01]  /*1af0*/  LDGSTS.E [R70], desc[UR14][R40.64], P3 ;  /* 0x0000000028467fae */ /* 0x000fe2000992184e */
[-C--:B------:R-:W-:Y:S02]  /*1b00*/  ISETP.GE.AND P3, PT, R124, R73.reuse, PT ;  /* 0x000000497c00720c */ /* 0x080fe40003f66270 */
[----:B------:R-:W-:Y:S01]  /*1b10*/  SEL R5, R5, RZ, P2 ;  /* 0x000000ff05057207 */ /* 0x000fe20001000000 */
[----:B------:R-:W-:Y:S01]  /*1b20*/  LDGSTS.E [R70+0x8], desc[UR14][R20.64], P4 ;  /* 0x0000800014467fae */ /* 0x000fe2000a12184e */
[----:B------:R-:W-:Y:S02]  /*1b30*/  SEL R76, RZ, 0x4, P3 ;  /* 0x00000004ff4c7807 */ /* 0x000fe40001800000 */
[----:B------:R-:W-:Y:S01]  /*1b40*/  ISETP.GE.AND P3, PT, R122, R73, PT ;  /* 0x000000497a00720c */ /* 0x000fe20003f66270 */
[----:B------:R-:W0:Y:S01]  /*1b50*/  LDGDEPBAR ;  /* 0x00000000000079af */ /* 0x000e220000000000 */
[----:B------:R-:W-:Y:S02]  /*1b60*/  ISETP.NE.U32.AND P1, PT, R5, RZ, PT ;  /* 0x000000ff0500720c */ /* 0x000fe40003f25070 */
[----:B------:R-:W-:-:S02]  /*1b70*/  SEL R5, RZ, 0x4, P3 ;  /* 0x00000004ff057807 */ /* 0x000fc40001800000 */
[----:B------:R-:W-:-:S04]  /*1b80*/  ISETP.GE.AND P3, PT, R120, R73, PT ;  /* 0x000000497800720c */ /* 0x000fc80003f66270 */
[----:B------:R-:W-:Y:S02]  /*1b90*/  SEL R81, RZ, 0x4, P3 ;  /* 0x00000004ff517807 */ /* 0x000fe40001800000 */
[-C--:B------:R-:W-:Y:S02]  /*1ba0*/  ISETP.GE.AND P3, PT, R104, R73.reuse, PT ;  /* 0x000000496800720c */ /* 0x080fe40003f66270 */
[----:B------:R-:W-:Y:S02]  /*1bb0*/  LOP3.LUT R104, R112, 0x1ff, RZ, 0xc0, !PT ;  /* 0x000001ff70687812 */ /* 0x000fe400078ec0ff */
[----:B------:R-:W-:Y:S02]  /*1bc0*/  ISETP.GE.AND P4, PT, R123, R73, PT ;  /* 0x000000497b00720c */ /* 0x000fe40003f86270 */
[----:B------:R-:W-:Y:S01]  /*1bd0*/  ISETP.NE.U32.AND P5, PT, R68, RZ, PT ;  /* 0x000000ff4400720c */ /* 0x000fe20003fa5070 */
[----:B------:R-:W-:Y:S01]  /*1be0*/  IMAD.SHL.U32 R104, R104, 0x4, RZ ;  /* 0x0000000468687824 */ /* 0x000fe200078e00ff */
[----:B------:R-:W-:-:S02]  /*1bf0*/  SEL R68, RZ, 0x4, P4 ;  /* 0x00000004ff447807 */ /* 0x000fc40002000000 */
[----:B------:R-:W-:Y:S02]  /*1c00*/  SHF.R.U32.HI R85, RZ, 0x1, R112 ;  /* 0x00000001ff557819 */ /* 0x000fe40000011670 */
[----:B------:R-:W-:Y:S02]  /*1c10*/  SEL R68, R68, RZ, P2 ;  /* 0x000000ff44447207 */ /* 0x000fe40001000000 */
[----:B------:R-:W-:Y:S02]  /*1c20*/  LOP3.LUT R104, R104, 0x70, R85, 0x78, !PT ;  /* 0x0000007068687812 */ /* 0x000fe400078e7855 */
[----:B------:R-:W-:Y:S02]  /*1c30*/  SEL R79, RZ, 0x4, P3 ;  /* 0x00000004ff4f7807 */ /* 0x000fe40001800000 */
[----:B------:R-:W-:Y:S01]  /*1c40*/  ISETP.NE.U32.AND P3, PT, R68, RZ, PT ;  /* 0x000000ff4400720c */ /* 0x000fe20003f65070 */
[----:B------:R-:W-:-:S05]  /*1c50*/  VIADD R68, R104, UR7 ;  /* 0x0000000768447c36 */ /* 0x000fca0008000000 */
[----:B------:R-:W-:Y:S04]  /*1c60*/  LDGSTS.E [R68+0x18000], desc[UR14][R22.64], P0 ;  /* 0x1800000016447fae */ /* 0x000fe8000812184e */
[----:B------:R-:W-:Y:S04]  /*1c70*/  LDGSTS.E [R68+0x18800], desc[UR14][R24.64], P0 ;  /* 0x1880000018447fae */ /* 0x000fe8000812184e */
[----:B------:R-:W-:Y:S04]  /*1c80*/  LDGSTS.E [R68+0x19000], desc[UR14][R26.64], P0 ;  /* 0x190000001a447fae */ /* 0x000fe8000812184e */
[----:B------:R-:W-:Y:S04]  /*1c90*/  LDGSTS.E [R68+0x19800], desc[UR14][R28.64], P0 ;  /* 0x198000001c447fae */ /* 0x000fe8000812184e */
[----:B------:R-:W-:Y:S04]  /*1ca0*/  LDGSTS.E [R68+0x1a000], desc[UR14][R30.64], P0 ;  /* 0x1a0000001e447fae */ /* 0x000fe8000812184e */
[----:B------:R-:W-:Y:S04]  /*1cb0*/  LDGSTS.E [R68+0x1a800], desc[UR14][R32.64], P0 ;  /* 0x1a80000020447fae */ /* 0x000fe8000812184e */
[----:B------:R-:W-:Y:S04]  /*1cc0*/  LDGSTS.E [R68+0x1b000], desc[UR14][R34.64], P0 ;  /* 0x1b00000022447fae */ /* 0x000fe8000812184e */
[----:B------:R-:W-:Y:S04]  /*1cd0*/  LDGSTS.E [R68+0x1b800], desc[UR14][R36.64], P0 ;  /* 0x1b80000024447fae */ /* 0x000fe8000812184e */
[----:B------:R-:W0:Y:S01]  /*1ce0*/  LDGDEPBAR ;  /* 0x00000000000079af */ /* 0x000e220000000000 */
[----:B------:R-:W-:-:S02]  /*1cf0*/  SEL R5, R5, RZ, P2 ;  /* 0x000000ff05057207 */ /* 0x000fc40001000000 */
[-C--:B------:R-:W-:Y:S02]  /*1d00*/  ISETP.GE.AND P6, PT, R98, R73.reuse, PT ;  /* 0x000000496200720c */ /* 0x080fe40003fc6270 */
[-C--:B------:R-:W-:Y:S02]  /*1d10*/  ISETP.GE.AND P4, PT, R121, R73.reuse, PT ;  /* 0x000000497900720c */ /* 0x080fe40003f86270 */
[----:B------:R-:W-:Y:S01]  /*1d20*/  ISETP.NE.U32.AND P0, PT, R5, RZ, PT ;  /* 0x000000ff0500720c */ /* 0x000fe20003f05070 */
[----:B------:R-:W-:Y:S01]  /*1d30*/  IMAD.SHL.U32 R5, R8, 0x20, RZ ;  /* 0x0000002008057824 */ /* 0x000fe200078e00ff */
[----:B------:R-:W-:Y:S02]  /*1d40*/  SEL R76, R76, RZ, P2 ;  /* 0x000000ff4c4c7207 */ /* 0x000fe40001000000 */
[----:B------:R-:W-:Y:S02]  /*1d50*/  SEL R78, RZ, 0x4, P6 ;  /* 0x00000004ff4e7807 */ /* 0x000fe40003000000 */
[----:B------:R-:W-:Y:S01]  /*1d60*/  ISETP.GE.AND P6, PT, R91, R73, PT ;  /* 0x000000495b00720c */ /* 0x000fe20003fc6270 */
[----:B-1----:R-:W-:Y:S01]  /*1d70*/  IMAD.WIDE R66, R5, 0x4, R66 ;  /* 0x0000000405427825 */ /* 0x002fe200078e0242 */
[----:B------:R-:W-:Y:S01]  /*1d80*/  BAR.SYNC.DEFER_BLOCKING 0x0 ;  /* 0x0000000000007b1d */ /* 0x000fe20000010000 */
[----:B------:R-:W-:-:S02]  /*1d90*/  SEL R83, RZ, 0x4, P4 ;  /* 0x00000004ff537807 */ /* 0x000fc40002000000 */
[----:B------:R-:W-:Y:S02]  /*1da0*/  ISETP.NE.U32.AND P4, PT, R76, RZ, PT ;  /* 0x000000ff4c00720c */ /* 0x000fe40003f85070 */
[----:B------:R-:W-:Y:S02]  /*1db0*/  SEL R76, RZ, 0x4, P6 ;  /* 0x00000004ff4c7807 */ /* 0x000fe40003000000 */
[-C--:B------:R-:W-:Y:S02]  /*1dc0*/  ISETP.GE.AND P6, PT, R90, R73.reuse, PT ;  /* 0x000000495a00720c */ /* 0x080fe40003fc6270 */
[----:B------:R-:W-:Y:S01]  /*1dd0*/  SEL R82, R82, RZ, P2 ;  /* 0x000000ff52527207 */ /* 0x000fe20001000000 */
[----:B------:R-:W-:Y:S01]  /*1de0*/  @!PT LDS RZ, [RZ] ;  /* 0x00000000fffff984 */ /* 0x000fe20000000800 */
[----:B------:R-:W-:Y:S01]  /*1df0*/  @!PT LDS RZ, [RZ] ;  /* 0x00000000fffff984 */ /* 0x000fe20000000800 */
[----:B------:R-:W-:Y:S01]  /*1e00*/  @!PT LDS RZ, [RZ] ;  /* 0x00000000fffff984 */ /* 0x000fe20000000800 */
[----:B------:R1:W-:Y:S02]  /*1e10*/  LDGSTS.E [R80+0x8000], desc[UR14][R66.64], P5 ;  /* 0x0800000042507fae */ /* 0x0003e4000a92184e */
[----:B-1----:R-:W-:Y:S02]  /*1e20*/  SEL R67, RZ, 0x4, P6 ;  /* 0x00000004ff437807 */ /* 0x002fe40003000000 */
[----:B------:R-:W-:-:S04]  /*1e30*/  ISETP.GE.AND P6, PT, R94, R73, PT ;  /* 0x000000495e00720c */ /* 0x000fc80003fc6270 */
[----:B------:R-:W-:Y:S02]  /*1e40*/  SEL R66, RZ, 0x4, P6 ;  /* 0x00000004ff427807 */ /* 0x000fe40003000000 */
[----:B------:R-:W-:Y:S01]  /*1e50*/  ISETP.NE.U32.AND P6, PT, R82, RZ, PT ;  /* 0x000000ff5200720c */ /* 0x000fe20003fc5070 */
[----:B------:R-:W-:Y:S01]  /*1e60*/  IMAD.WIDE R54, R5, 0x4, R54 ;  /* 0x0000000405367825 */ /* 0x000fe200078e0236 */
[----:B------:R-:W-:Y:S02]  /*1e70*/  SEL R83, R83, RZ, P2 ;  /* 0x000000ff53537207 */ /* 0x000fe40001000000 */
[----:B------:R-:W-:Y:S02]  /*1e80*/  SEL R81, R81, RZ, P2 ;  /* 0x000000ff51517207 */ /* 0x000fe40001000000 */
[----:B------:R-:W-:Y:S01]  /*1e90*/  ISETP.NE.U32.AND P5, PT, R83, RZ, PT ;  /* 0x000000ff5300720c */ /* 0x000fe20003fa5070 */
[----:B------:R-:W-:-:S06]  /*1ea0*/  IMAD.WIDE R64, R5, 0x4, R64 ;  /* 0x0000000405407825 */ /* 0x000fcc00078e0240 */
[----:B------:R1:W-:Y:S01]  /*1eb0*/  LDGSTS.E [R80+0x8008], desc[UR14][R54.64], P6 ;  /* 0x0800800036507fae */ /* 0x0003e2000b12184e */
[----:B------:R-:W-:Y:S01]  /*1ec0*/  ISETP.NE.U32.AND P6, PT, R81, RZ, PT ;  /* 0x000000ff5100720c */ /* 0x000fe20003fc5070 */
[----:B------:R-:W-:Y:S01]  /*1ed0*/  IMAD.WIDE R62, R5, 0x4, R62 ;  /* 0x00000004053e7825 */ /* 0x000fe200078e023e */
[----:B------:R-:W-:Y:S01]  /*1ee0*/  SEL R79, R79, RZ, P2 ;  /* 0x000000ff4f4f7207 */ /* 0x000fe20001000000 */
[----:B------:R-:W-:Y:S02]  /*1ef0*/  LDGSTS.E [R77+0x8000], desc[UR14][R64.64], P1 ;  /* 0x08000000404d7fae */ /* 0x000fe4000892184e */
[C---:B------:R-:W-:Y:S02]  /*1f00*/  IMAD.WIDE R60, R5.reuse, 0x4, R60 ;  /* 0x00000004053c7825 */ /* 0x040fe400078e023c */
[----:B------:R-:W-:Y:S02]  /*1f10*/  LDGSTS.E [R77+0x8008], desc[UR14][R62.64], P4 ;  /* 0x080080003e4d7fae */ /* 0x000fe4000a12184e */
[----:B------:R-:W-:-:S04]  /*1f20*/  IMAD.WIDE R58, R5, 0x4, R58 ;  /* 0x00000004053a7825 */ /* 0x000fc800078e023a */
[----:B------:R-:W-:Y:S01]  /*1f30*/  IMAD.WIDE R56, R5, 0x4, R56 ;  /* 0x0000000405387825 */ /* 0x000fe200078e0238 */
[----:B------:R-:W-:Y:S01]  /*1f40*/  LDGSTS.E [R75+0x8000], desc[UR14][R60.64], P3 ;  /* 0x080000003c4b7fae */ /* 0x000fe2000992184e */
[----:B------:R-:W-:Y:S02]  /*1f50*/  ISETP.NE.U32.AND P1, PT, R79, RZ, PT ;  /* 0x000000ff4f00720c */ /* 0x000fe40003f25070 */
[----:B------:R-:W-:Y:S01]  /*1f60*/  IMAD.WIDE R50, R5, 0x4, R50 ;  /* 0x0000000405327825 */ /* 0x000fe200078e0232 */
[----:B------:R-:W-:Y:S01]  /*1f70*/  LDGSTS.E [R75+0x8008], desc[UR14][R58.64], P0 ;  /* 0x080080003a4b7fae */ /* 0x000fe2000812184e */
[----:B------:R-:W-:-:S03]  /*1f80*/  SEL R78, R78, RZ, P2 ;  /* 0x000000ff4e4e7207 */ /* 0x000fc60001000000 */
[----:B------:R2:W-:Y:S01]  /*1f90*/  LDGSTS.E [R74+0x8000], desc[UR14][R56.64], P5 ;  /* 0x08000000384a7fae */ /* 0x0005e2000a92184e */
[-C--:B------:R-:W-:Y:S02]  /*1fa0*/  ISETP.GE.AND P5, PT, R96, R73.reuse, PT ;  /* 0x000000496000720c */ /* 0x080fe40003fa6270 */
[-C--:B------:R-:W-:Y:S01]  /*1fb0*/  ISETP.GE.AND P0, PT, R95, R73.reuse, PT ;  /* 0x000000495f00720c */ /* 0x080fe20003f06270 */
[----:B------:R3:W-:Y:S01]  /*1fc0*/  LDGSTS.E [R74+0x8008], desc[UR14][R50.64], P6 ;  /* 0x08008000324a7fae */ /* 0x0007e2000b12184e */
[----:B------:R-:W-:Y:S02]  /*1fd0*/  ISETP.NE.U32.AND P4, PT, R78, RZ, PT ;  /* 0x000000ff4e00720c */ /* 0x000fe40003f85070 */
[----:B------:R-:W-:Y:S02]  /*1fe0*/  ISETP.GE.AND P6, PT, R97, R73, PT ;  /* 0x000000496100720c */ /* 0x000fe40003fc6270 */
[----:B-1----:R-:W-:Y:S01]  /*1ff0*/  SEL R55, RZ, 0x4, P5 ;  /* 0x00000004ff377807 */ /* 0x002fe20002800000 */
[----:B------:R-:W-:Y:S01]  /*2000*/  IMAD.WIDE R52, R5, 0x4, R52 ;  /* 0x0000000405347825 */ /* 0x000fe200078e0234 */
[----:B------:R-:W-:-:S02]  /*2010*/  SEL R54, RZ, 0x4, P0 ;  /* 0x00000004ff367807 */ /* 0x000fc40000000000 */
[----:B------:R-:W-:Y:S02]  /*2020*/  ISETP.GE.AND P5, PT, R89, R73, PT ;  /* 0x000000495900720c */ /* 0x000fe40003fa6270 */
[----:B------:R-:W-:Y:S01]  /*2030*/  SEL R76, R76, RZ, P2 ;  /* 0x000000ff4c4c7207 */ /* 0x000fe20001000000 */
[----:B------:R-:W-:Y:S01]  /*2040*/  LDGSTS.E [R71+0x8000], desc[UR14][R52.64], P1 ;  /* 0x0800000034477fae */ /* 0x000fe2000892184e */
[----:B------:R-:W-:Y:S02]  /*2050*/  SEL R67, R67, RZ, P2 ;  /* 0x000000ff43437207 */ /* 0x000fe40001000000 */
[----:B--2---:R-:W-:Y:S02]  /*2060*/  SEL R56, RZ, 0x4, P6 ;  /* 0x00000004ff387807 */ /* 0x004fe40003000000 */
[----:B------:R-:W-:Y:S02]  /*2070*/  SEL R66, R66, RZ, P2 ;  /* 0x000000ff42427207 */ /* 0x000fe40001000000 */
[----:B------:R-:W-:-:S02]  /*2080*/  SEL R54, R54, RZ, P2 ;  /* 0x000000ff36367207 */ /* 0x000fc40001000000 */
[----:B---3--:R-:W-:Y:S01]  /*2090*/  SEL R50, RZ, 0x4, P5 ;  /* 0x00000004ff327807 */ /* 0x008fe20002800000 */
[----:B------:R-:W-:Y:S01]  /*20a0*/  IMAD.WIDE R48, R5, 0x4, R48 ;  /* 0x0000000405307825 */ /* 0x000fe200078e0230 */
[----:B------:R-:W-:Y:S02]  /*20b0*/  ISETP.NE.U32.AND P3, PT, R76, RZ, PT ;  /* 0x000000ff4c00720c */ /* 0x000fe40003f65070 */
[----:B------:R-:W-:Y:S02]  /*20c0*/  SEL R55, R55, RZ, P2 ;  /* 0x000000ff37377207 */ /* 0x000fe40001000000 */
[----:B------:R-:W-:Y:S01]  /*20d0*/  ISETP.NE.U32.AND P0, PT, R67, RZ, PT ;  /* 0x000000ff4300720c */ /* 0x000fe20003f05070 */
[----:B------:R-:W-:Y:S01]  /*20e0*/  LDGSTS.E [R71+0x8008], desc[UR14][R48.64], P4 ;  /* 0x0800800030477fae */ /* 0x000fe2000a12184e */
[----:B------:R-:W-:Y:S02]  /*20f0*/  SEL R56, R56, RZ, P2 ;  /* 0x000000ff38387207 */ /* 0x000fe40001000000 */
[----:B------:R-:W-:-:S02]  /*2100*/  ISETP.NE.U32.AND P1, PT, R66, RZ, PT ;  /* 0x000000ff4200720c */ /* 0x000fc40003f25070 */
[----:B------:R-:W-:Y:S02]  /*2110*/  ISETP.NE.U32.AND P6, PT, R54, RZ, PT ;  /* 0x000000ff3600720c */ /* 0x000fe40003fc5070 */
[----:B------:R-:W-:Y:S02]  /*2120*/  SEL R50, R50, RZ, P2 ;  /* 0x000000ff32327207 */ /* 0x000fe40001000000 */
[----:B------:R-:W-:Y:S02]  /*2130*/  ISETP.NE.U32.AND P5, PT, R55, RZ, PT ;  /* 0x000000ff3700720c */ /* 0x000fe40003fa5070 */
[----:B------:R-:W-:Y:S01]  /*2140*/  ISETP.NE.U32.AND P2, PT, R56, RZ, PT ;  /* 0x000000ff3800720c */ /* 0x000fe20003f45070 */
[----:B------:R-:W-:Y:S01]  /*2150*/  IMAD.WIDE R46, R5, 0x4, R46 ;  /* 0x00000004052e7825 */ /* 0x000fe200078e022e */
[----:B------:R-:W-:-:S03]  /*2160*/  ISETP.NE.U32.AND P4, PT, R50, RZ, PT ;  /* 0x000000ff3200720c */ /* 0x000fc60003f85070 */
[C---:B------:R-:W-:Y:S01]  /*2170*/  IMAD.WIDE R44, R5.reuse, 0x4, R44 ;  /* 0x00000004052c7825 */ /* 0x040fe200078e022c */
[----:B------:R-:W-:Y:S03]  /*2180*/  LDGSTS.E [R72+0x8000], desc[UR14][R46.64], P3 ;  /* 0x080000002e487fae */ /* 0x000fe6000992184e */
[C---:B------:R-:W-:Y:S01]  /*2190*/  IMAD.WIDE R42, R5.reuse, 0x4, R42 ;  /* 0x00000004052a7825 */ /* 0x040fe200078e022a */
[----:B------:R-:W-:Y:S03]  /*21a0*/  LDGSTS.E [R72+0x8008], desc[UR14][R44.64], P0 ;  /* 0x080080002c487fae */ /* 0x000fe6000812184e */
[----:B------:R-:W-:Y:S01]  /*21b0*/  IMAD.WIDE R38, R5, 0x4, R38 ;  /* 0x0000000405267825 */ /* 0x000fe200078e0226 */
[----:B------:R-:W-:Y:S03]  /*21c0*/  LDGSTS.E [R69+0x8000], desc[UR14][R42.64], P1 ;  /* 0x080000002a457fae */ /* 0x000fe6000892184e */
[----:B------:R-:W-:Y:S01]  /*21d0*/  IMAD.SHL.U32 R90, R9, 0x20, RZ ;  /* 0x00000020095a7824 */ /* 0x000fe200078e00ff */
[----:B------:R-:W-:Y:S01]  /*21e0*/  LDGSTS.E [R69+0x8008], desc[UR14][R38.64], P6 ;  /* 0x0800800026457fae */ /* 0x000fe2000b12184e */
[----:B------:R-:W-:Y:S01]  /*21f0*/  IMAD.WIDE R40, R5, 0x4, R40 ;  /* 0x0000000405287825 */ /* 0x000fe200078e0228 */
[----:B------:R-:W-:-:S03]  /*2200*/  ISETP.GE.AND P0, PT, R7, 0x20, PT ;  /* 0x000000200700780c */ /* 0x000fc60003f06270 */
[----:B------:R-:W-:Y:S01]  /*2210*/  IMAD.WIDE R20, R5, 0x4, R20 ;  /* 0x0000000405147825 */ /* 0x000fe200078e0214 */
[----:B------:R-:W-:Y:S03]  /*2220*/  LDGSTS.E [R70+0x8000], desc[UR14][R40.64], P5 ;  /* 0x0800000028467fae */ /* 0x000fe6000a92184e */
[C---:B------:R-:W-:Y:S01]  /*2230*/  IMAD.WIDE R22, R90.reuse, 0x4, R22 ;  /* 0x000000045a167825 */ /* 0x040fe200078e0216 */
[----:B------:R-:W-:Y:S03]  /*2240*/  LDGSTS.E [R70+0x8008], desc[UR14][R20.64], P2 ;  /* 0x0800800014467fae */ /* 0x000fe6000912184e */
[C---:B------:R-:W-:Y:S01]  /*2250*/  IMAD.WIDE R24, R90.reuse, 0x4, R24 ;  /* 0x000000045a187825 */ /* 0x040fe200078e0218 */
[----:B------:R-:W0:Y:S03]  /*2260*/  LDGDEPBAR ;  /* 0x00000000000079af */ /* 0x000e260000000000 */
[C---:B------:R-:W-:Y:S01]  /*2270*/  IMAD.WIDE R26, R90.reuse, 0x4, R26 ;  /* 0x000000045a1a7825 */ /* 0x040fe200078e021a */
[----:B------:R-:W-:Y:S03]  /*2280*/  LDGSTS.E [R68+0x1c000], desc[UR14][R22.64], P4 ;  /* 0x1c00000016447fae */ /* 0x000fe6000a12184e */
[C---:B------:R-:W-:Y:S01]  /*2290*/  IMAD.WIDE R28, R90.reuse, 0x4, R28 ;  /* 0x000000045a1c7825 */ /* 0x040fe200078e021c */
[----:B------:R1:W-:Y:S03]  /*22a0*/  LDGSTS.E [R68+0x1c800], desc[UR14][R24.64], P4 ;  /* 0x1c80000018447fae */ /* 0x0003e6000a12184e */
[C---:B------:R-:W-:Y:S01]  /*22b0*/  IMAD.WIDE R30, R90.reuse, 0x4, R30 ;  /* 0x000000045a1e7825 */ /* 0x040fe200078e021e */
[----:B------:R2:W-:Y:S03]  /*22c0*/  LDGSTS.E [R68+0x1d000], desc[UR14][R26.64], P4 ;  /* 0x1d0000001a447fae */ /* 0x0005e6000a12184e */
[C---:B------:R-:W-:Y:S01]  /*22d0*/  IMAD.WIDE R32, R90.reuse, 0x4, R32 ;  /* 0x000000045a207825 */ /* 0x040fe200078e0220 */
[----:B------:R3:W-:Y:S03]  /*22e0*/  LDGSTS.E [R68+0x1d800], desc[UR14][R28.64], P4 ;  /* 0x1d8000001c447fae */ /* 0x0007e6000a12184e */
[C---:B------:R-:W-:Y:S01]  /*22f0*/  IMAD.WIDE R34, R90.reuse, 0x4, R34 ;  /* 0x000000045a227825 */ /* 0x040fe200078e0222 */
[----:B------:R4:W-:Y:S03]  /*2300*/  LDGSTS.E [R68+0x1e000], desc[UR14][R30.64], P4 ;  /* 0x1e0000001e447fae */ /* 0x0009e6000a12184e */
[----:B------:R-:W-:Y:S01]  /*2310*/  IMAD.WIDE R36, R90, 0x4, R36 ;  /* 0x000000045a247825 */ /* 0x000fe200078e0224 */
[----:B------:R4:W-:Y:S04]  /*2320*/  LDGSTS.E [R68+0x1e800], desc[UR14][R32.64], P4 ;  /* 0x1e80000020447fae */ /* 0x0009e8000a12184e */
[----:B------:R4:W-:Y:S04]  /*2330*/  LDGSTS.E [R68+0x1f000], desc[UR14][R34.64], P4 ;  /* 0x1f00000022447fae */ /* 0x0009e8000a12184e */
[----:B------:R4:W-:Y:S01]  /*2340*/  LDGSTS.E [R68+0x1f800], desc[UR14][R36.64], P4 ;  /* 0x1f80000024447fae */ /* 0x0009e2000a12184e */
[----:B-1----:R-:W-:-:S03]  /*2350*/  CS2R R24, SRZ ;  /* 0x0000000000187805 */ /* 0x002fc6000001ff00 */
[----:B------:R-:W0:Y:S01]  /*2360*/  LDGDEPBAR ;  /* 0x00000000000079af */ /* 0x000e220000000000 */
[----:B--2---:R-:W-:Y:S02]  /*2370*/  CS2R R26, SRZ ;  /* 0x00000000001a7805 */ /* 0x004fe4000001ff00 */
[----:B---3--:R-:W-:Y:S02]  /*2380*/  CS2R R28, SRZ ;  /* 0x00000000001c7805 */ /* 0x008fe4000001ff00 */
[----:B----4-:R-:W-:Y:S02]  /*2390*/  CS2R R30, SRZ ;  /* 0x00000000001e7805 */ /* 0x010fe4000001ff00 */
[----:B------:R-:W-:Y:S02]  /*23a0*/  CS2R R32, SRZ ;  /* 0x0000000000207805 */ /* 0x000fe4000001ff00 */
[----:B------:R-:W-:Y:S02]  /*23b0*/  CS2R R34, SRZ ;  /* 0x0000000000227805 */ /* 0x000fe4000001ff00 */
[----:B------:R-:W-:-:S02]  /*23c0*/  CS2R R38, SRZ ;  /* 0x0000000000267805 */ /* 0x000fc4000001ff00 */
[----:B------:R-:W-:Y:S02]  /*23d0*/  CS2R R40, SRZ ;  /* 0x0000000000287805 */ /* 0x000fe4000001ff00 */
[----:B------:R-:W-:Y:S02]  /*23e0*/  CS2R R36, SRZ ;  /* 0x0000000000247805 */ /* 0x000fe4000001ff00 */
[----:B------:R-:W-:Y:S02]  /*23f0*/  CS2R R42, SRZ ;  /* 0x00000000002a7805 */ /* 0x000fe4000001ff00 */
        /* <DEDUP_REMOVED lines=21> */
[----:B------:R-:W-:Y:S01]  /*2550*/  CS2R R86, SRZ ;  /* 0x0000000000567805 */ /* 0x000fe2000001ff00 */
[----:B------:R-:W-:Y:S06]  /*2560*/  @!P0 BRA `(.L_x_0) ;  /* 0x0000001400c48947 */ /* 0x000fec0003800000 */
[----:B------:R-:W-:Y:S01]  /*2570*/  SHF.R.S32.HI R22, RZ, 0x1f, R119 ;  /* 0x0000001fff167819 */ /* 0x000fe20000011477 */
[----:B------:R-:W-:Y:S01]  /*2580*/  IMAD.SHL.U32 R21, R90, 0x8, RZ ;  /* 0x000000085a157824 */ /* 0x000fe200078e00ff */
[----:B------:R-:W-:Y:S01]  /*2590*/  SHF.R.S32.HI R9, RZ, 0x1f, R118 ;  /* 0x0000001fff097819 */ /* 0x000fe20000011476 */
[----:B------:R-:W-:Y:S01]  /*25a0*/  VIADD R98, R10, 0xffffffc0 ;  /* 0xffffffc00a627836 */ /* 0x000fe20000000000 */
[----:B------:R-:W-:Y:S01]  /*25b0*/  SHF.L.U64.HI R119, R119, 0x2, R22 ;  /* 0x0000000277777819 */ /* 0x000fe20000010216 */
[----:B------:R-:W-:Y:S01]  /*25c0*/  IMAD R10, R96, R8, RZ ;  /* 0x00000008600a7224 */ /* 0x000fe200078e02ff */
[----:B------:R-:W-:Y:S02]  /*25d0*/  SHF.R.S32.HI R22, RZ, 0x1f, R117 ;  /* 0x0000001fff167819 */ /* 0x000fe40000011475 */
[----:B------:R-:W-:Y:S02]  /*25e0*/  CS2R R34, SRZ ;  /* 0x0000000000227805 */ /* 0x000fe4000001ff00 */
[----:B------:R-:W-:-:S02]  /*25f0*/  SHF.R.S32.HI R24, RZ, 0x1f, R115 ;  /* 0x0000001fff187819 */ /* 0x000fc40000011473 */
[----:B------:R-:W-:Y:S02]  /*2600*/  CS2R R36, SRZ ;  /* 0x0000000000247805 */ /* 0x000fe4000001ff00 */
[----:B------:R-:W-:Y:S02]  /*2610*/  SHF.L.U64.HI R117, R117, 0x2, R22 ;  /* 0x0000000275757819 */ /* 0x000fe40000010216 */
[----:B------:R-:W-:Y:S02]  /*2620*/  CS2R R38, SRZ ;  /* 0x0000000000267805 */ /* 0x000fe4000001ff00 */
[----:B------:R-:W-:Y:S02]  /*2630*/  SHF.R.S32.HI R22, RZ, 0x1f, R7 ;  /* 0x0000001fff167819 */ /* 0x000fe40000011407 */
[----:B------:R-:W-:Y:S02]  /*2640*/  CS2R R40, SRZ ;  /* 0x0000000000287805 */ /* 0x000fe4000001ff00 */
[----:B------:R-:W-:-:S02]  /*2650*/  SHF.R.S32.HI R89, RZ, 0x1f, R90 ;  /* 0x0000001fff597819 */ /* 0x000fc4000001145a */
[----:B------:R-:W-:Y:S02]  /*2660*/  CS2R R42, SRZ ;  /* 0x00000000002a7805 */ /* 0x000fe4000001ff00 */
[----:B------:R-:W-:Y:S02]  /*2670*/  SHF.L.U64.HI R118, R118, 0x2, R9 ;  /* 0x0000000276767819 */ /* 0x000fe40000010209 */
[----:B------:R-:W-:Y:S02]  /*2680*/  CS2R R44, SRZ ;  /* 0x00000000002c7805 */ /* 0x000fe4000001ff00 */
[----:B------:R-:W-:Y:S02]  /*2690*/  SHF.L.U64.HI R115, R115, 0x2, R24 ;  /* 0x0000000273737819 */ /* 0x000fe40000010218 */
[----:B------:R-:W-:Y:S02]  /*26a0*/  CS2R R46, SRZ ;  /* 0x00000000002e7805 */ /* 0x000fe4000001ff00 */
[----:B------:R-:W-:-:S02]  /*26b0*/  LEA.HI R91, R22, R7, RZ, 0x5 ;  /* 0x00000007165b7211 */ /* 0x000fc400078f28ff */
[----:B------:R-:W-:Y:S02]  /*26c0*/  CS2R R48, SRZ ;  /* 0x0000000000307805 */ /* 0x000fe4000001ff00 */
[----:B------:R-:W-:Y:S02]  /*26d0*/  SHF.R.S32.HI R9, RZ, 0x1f, R114 ;  /* 0x0000001fff097819 */ /* 0x000fe40000011472 */
[----:B------:R-:W-:Y:S02]  /*26e0*/  CS2R R50, SRZ ;  /* 0x0000000000327805 */ /* 0x000fe4000001ff00 */
[----:B------:R-:W-:Y:S02]  /*26f0*/  SHF.R.S32.HI R24, RZ, 0x1f, R113 ;  /* 0x0000001fff187819 */ /* 0x000fe40000011471 */
[----:B------:R-:W-:Y:S02]  /*2700*/  CS2R R52, SRZ ;  /* 0x0000000000347805 */ /* 0x000fe4000001ff00 */
[----:B------:R-:W-:-:S02]  /*2710*/  SHF.R.S32.HI R7, RZ, 0x1f, R16 ;  /* 0x0000001fff077819 */ /* 0x000fc40000011410 */
[----:B------:R-:W-:Y:S02]  /*2720*/  CS2R R54, SRZ ;  /* 0x0000000000367805 */ /* 0x000fe4000001ff00 */
[----:B------:R-:W-:Y:S02]  /*2730*/  SHF.R.S32.HI R22, RZ, 0x1f, R15 ;  /* 0x0000001fff167819 */ /* 0x000fe4000001140f */
[----:B------:R-:W-:Y:S02]  /*2740*/  CS2R R56, SRZ ;  /* 0x0000000000387805 */ /* 0x000fe4000001ff00 */
[----:B------:R-:W-:Y:S02]  /*2750*/  SHF.L.U64.HI R23, R90, 0x3, R89 ;  /* 0x000000035a177819 */ /* 0x000fe40000010259 */
[----:B------:R-:W-:Y:S02]  /*2760*/  CS2R R58, SRZ ;  /* 0x00000000003a7805 */ /* 0x000fe4000001ff00 */
[----:B------:R-:W-:-:S02]  /*2770*/  LEA R28, P2, R16, R21, 0x2 ;  /* 0x00000015101c7211 */ /* 0x000fc400078410ff */
[----:B------:R-:W-:Y:S02]  /*2780*/  CS2R R60, SRZ ;  /* 0x00000000003c7805 */ /* 0x000fe4000001ff00 */
[----:B------:R-:W-:Y:S02]  /*2790*/  LEA R26, P3, R15, R21, 0x2 ;  /* 0x000000150f1a7211 */ /* 0x000fe400078610ff */
[----:B------:R-:W-:Y:S02]  /*27a0*/  CS2R R62, SRZ ;  /* 0x00000000003e7805 */ /* 0x000fe4000001ff00 */
[----:B------:R-:W-:Y:S02]  /*27b0*/  SHF.R.S32.HI R20, RZ, 0x1f, R19 ;  /* 0x0000001fff147819 */ /* 0x000fe40000011413 */
[----:B------:R-:W-:Y:S02]  /*27c0*/  CS2R R64, SRZ ;  /* 0x0000000000407805 */ /* 0x000fe4000001ff00 */
[----:B------:R-:W-:-:S02]  /*27d0*/  SHF.L.U64.HI R114, R114, 0x2, R9 ;  /* 0x0000000272727819 */ /* 0x000fc40000010209 */
[----:B------:R-:W-:Y:S02]  /*27e0*/  CS2R R66, SRZ ;  /* 0x0000000000427805 */ /* 0x000fe4000001ff00 */
[----:B------:R-:W-:Y:S02]  /*27f0*/  SHF.L.U64.HI R113, R113, 0x2, R24 ;  /* 0x0000000271717819 */ /* 0x000fe40000010218 */
[----:B------:R-:W-:Y:S02]  /*2800*/  CS2R R68, SRZ ;  /* 0x0000000000447805 */ /* 0x000fe4000001ff00 */
[-C--:B------:R-:W-:Y:S02]  /*2810*/  LEA.HI.X R29, R16, R23.reuse, R7, 0x2, P2 ;  /* 0x00000017101d7211 */ /* 0x080fe400010f1407 */
[----:B------:R-:W-:Y:S02]  /*2820*/  CS2R R70, SRZ ;  /* 0x0000000000467805 */ /* 0x000fe4000001ff00 */
[----:B------:R-:W-:-:S02]  /*2830*/  LEA.HI.X R27, R15, R23, R22, 0x2, P3 ;  /* 0x000000170f1b7211 */ /* 0x000fc400018f1416 */
[----:B------:R-:W-:Y:S02]  /*2840*/  CS2R R72, SRZ ;  /* 0x0000000000487805 */ /* 0x000fe4000001ff00 */
[----:B------:R-:W-:Y:S02]  /*2850*/  SHF.R.S32.HI R9, RZ, 0x1f, R18 ;  /* 0x0000001fff097819 */ /* 0x000fe40000011412 */
[----:B------:R-:W-:Y:S02]  /*2860*/  CS2R R74, SRZ ;  /* 0x00000000004a7805 */ /* 0x000fe4000001ff00 */
[----:B------:R-:W-:Y:S02]  /*2870*/  SHF.R.S32.HI R24, RZ, 0x1f, R17 ;  /* 0x0000001fff187819 */ /* 0x000fe40000011411 */
[----:B------:R-:W-:Y:S02]  /*2880*/  CS2R R76, SRZ ;  /* 0x00000000004c7805 */ /* 0x000fe4000001ff00 */
[----:B------:R-:W-:-:S02]  /*2890*/  LEA R32, P0, R18, R21, 0x2 ;  /* 0x0000001512207211 */ /* 0x000fc400078010ff */
[----:B------:R-:W-:Y:S02]  /*28a0*/  CS2R R78, SRZ ;  /* 0x00000000004e7805 */ /* 0x000fe4000001ff00 */
[-C--:B------:R-:W-:Y:S02]  /*28b0*/  LEA R30, P1, R17, R21.reuse, 0x2 ;  /* 0x00000015111e7211 */ /* 0x080fe400078210ff */
[----:B------:R-:W-:Y:S02]  /*28c0*/  CS2R R80, SRZ ;  /* 0x0000000000507805 */ /* 0x000fe4000001ff00 */
[----:B------:R-:W-:Y:S02]  /*28d0*/  SHF.R.S32.HI R7, RZ, 0x1f, R12 ;  /* 0x0000001fff077819 */ /* 0x000fe4000001140c */
[----:B------:R-:W-:Y:S02]  /*28e0*/  CS2R R82, SRZ ;  /* 0x0000000000527805 */ /* 0x000fe4000001ff00 */
[----:B------:R-:W-:-:S02]  /*28f0*/  LEA R15, P2, R12, R21, 0x2 ;  /* 0x000000150c0f7211 */ /* 0x000fc400078410ff */
[----:B------:R-:W-:Y:S02]  /*2900*/  CS2R R84, SRZ ;  /* 0x0000000000547805 */ /* 0x000fe4000001ff00 */
[----:B------:R-:W-:Y:S02]  /*2910*/  SHF.L.U64.HI R20, R19, 0x2, R20 ;  /* 0x0000000213147819 */ /* 0x000fe40000010214 */
[----:B------:R-:W-:Y:S02]  /*2920*/  CS2R R86, SRZ ;  /* 0x0000000000567805 */ /* 0x000fe4000001ff00 */
[----:B------:R-:W-:Y:S01]  /*2930*/  SHF.R.S32.HI R19, RZ, 0x1f, R116 ;  /* 0x0000001fff137819 */ /* 0x000fe20000011474 */
[----:B------:R-:W-:Y:S01]  /*2940*/  UMOV UR12, 0x1 ;  /* 0x00000001000c7882 */ /* 0x000fe20000000000 */
[-C--:B------:R-:W-:Y:S01]  /*2950*/  LEA.HI.X R33, R18, R23.reuse, R9, 0x2, P0 ;  /* 0x0000001712217211 */ /* 0x080fe200000f1409 */
[----:B------:R-:W-:Y:S01]  /*2960*/  UMOV UR13, 0xffffffff ;  /* 0xffffffff000d7882 */ /* 0x000fe20000000000 */
[-C--:B------:R-:W-:Y:S01]  /*2970*/  LEA.HI.X R31, R17, R23.reuse, R24, 0x2, P1 ;  /* 0x00000017111f7211 */ /* 0x080fe200008f1418 */
[----:B------:R-:W-:Y:S01]  /*2980*/  UMOV UR4, URZ ;  /* 0x0000003f00047c82 */ /* 0x000fe20008000000 */
[----:B------:R-:W-:Y:S01]  /*2990*/  LEA.HI.X R22, R12, R23, R7, 0x2, P2 ;  /* 0x000000170c167211 */ /* 0x000fe200010f1407 */
[----:B------:R-:W-:Y:S01]  /*29a0*/  IMAD R7, R97, R8, RZ ;  /* 0x0000000861077224 */ /* 0x000fe200078e02ff */
[----:B------:R-:W-:-:S02]  /*29b0*/  SHF.R.S32.HI R9, RZ, 0x1f, R14 ;  /* 0x0000001fff097819 */ /* 0x000fc4000001140e */
[----:B------:R-:W-:Y:S02]  /*29c0*/  LEA R17, P0, R14, R21, 0x2 ;  /* 0x000000150e117211 */ /* 0x000fe400078010ff */
[----:B------:R-:W-:Y:S01]  /*29d0*/  SHF.L.U64.HI R116, R116, 0x2, R19 ;  /* 0x0000000274747819 */ /* 0x000fe20000010213 */
[----:B------:R1:W-:Y:S01]  /*29e0*/  STL [R1+0xc], R7 ;  /* 0x00000c0701007387 */ /* 0x0003e20000100800 */
[----:B------:R-:W-:Y:S02]  /*29f0*/  SHF.R.S32.HI R19, RZ, 0x1f, R6 ;  /* 0x0000001fff137819 */ /* 0x000fe40000011406 */
[----:B------:R-:W-:Y:S01]  /*2a00*/  LEA.HI.X R25, R14, R23, R9, 0x2, P0 ;  /* 0x000000170e197211 */ /* 0x000fe200000f1409 */
[----:B------:R-:W-:Y:S01]  /*2a10*/  IMAD R9, R95, R8, RZ ;  /* 0x000000085f097224 */ /* 0x000fe200078e02ff */
[----:B------:R-:W-:Y:S01]  /*2a20*/  SHF.L.U64.HI R6, R6, 0x2, R19 ;  /* 0x0000000206067819 */ /* 0x000fe20000010213 */
[----:B------:R2:W-:Y:S01]  /*2a30*/  STL [R1+0x8], R10 ;  /* 0x0000080a01007387 */ /* 0x0005e20000100800 */
[----:B------:R-:W-:-:S02]  /*2a40*/  SHF.R.S32.HI R18, RZ, 0x1f, R13 ;  /* 0x0000001fff127819 */ /* 0x000fc4000001140d */
[-C--:B------:R-:W-:Y:S01]  /*2a50*/  LEA R19, P1, R13, R21.reuse, 0x2 ;  /* 0x000000150d137211 */ /* 0x080fe200078210ff */
[----:B-1----:R-:W-:Y:S01]  /*2a60*/  IMAD R7, R94, R8, RZ ;  /* 0x000000085e077224 */ /* 0x002fe200078e02ff */
[----:B------:R-:W-:Y:S01]  /*2a70*/  SHF.R.S32.HI R16, RZ, 0x1f, R11 ;  /* 0x0000001fff107819 */ /* 0x000fe2000001140b */
[----:B------:R1:W-:Y:S01]  /*2a80*/  STL [R1+0x4], R9 ;  /* 0x0000040901007387 */ /* 0x0003e20000100800 */
[----:B------:R-:W-:Y:S02]  /*2a90*/  LEA R21, P3, R11, R21, 0x2 ;  /* 0x000000150b157211 */ /* 0x000fe400078610ff */
[-C--:B------:R-:W-:Y:S01]  /*2aa0*/  LEA.HI.X R24, R13, R23.reuse, R18, 0x2, P1 ;  /* 0x000000170d187211 */ /* 0x080fe200008f1412 */
[----:B------:R3:W-:Y:S01]  /*2ab0*/  STL [R1], R7 ;  /* 0x0000000701007387 */ /* 0x0007e20000100800 */
[----:B------:R-:W-:Y:S02]  /*2ac0*/  LEA.HI.X R23, R11, R23, R16, 0x2, P3 ;  /* 0x000000170b177211 */ /* 0x000fe400018f1410 */
[----:B--2---:R-:W-:-:S02]  /*2ad0*/  IADD3 R10, P5, R28, UR10, RZ ;  /* 0x0000000a1c0a7c10 */ /* 0x004fc4000ffbe0ff */
[----:B------:R-:W-:Y:S02]  /*2ae0*/  LEA R16, P1, R5, R88, 0x3 ;  /* 0x0000005805107211 */ /* 0x000fe400078218ff */
[----:B-1----:R-:W-:Y:S02]  /*2af0*/  IADD3 R9, P6, R30, UR10, RZ ;  /* 0x0000000a1e097c10 */ /* 0x002fe4000ffde0ff */
[----:B------:R-:W-:Y:S02]  /*2b00*/  SHF.R.S32.HI R112, RZ, 0x1f, R5 ;  /* 0x0000001fff707819 */ /* 0x000fe40000011405 */
[----:B---3--:R-:W-:Y:S02]  /*2b10*/  IADD3 R7, P2, R32, UR10, RZ ;  /* 0x0000000a20077c10 */ /* 0x008fe4000ff5e0ff */
[----:B------:R-:W-:Y:S02]  /*2b20*/  IADD3 R12, P3, R17, UR10, RZ ;  /* 0x0000000a110c7c10 */ /* 0x000fe4000ff7e0ff */
[----:B------:R-:W-:-:S02]  /*2b30*/  IADD3.X R17, R33, UR11, RZ, P2, !PT ;  /* 0x0000000b21117c10 */ /* 0x000fc400097fe4ff */
[----:B------:R-:W-:Y:S02]  /*2b40*/  CS2R R32, SRZ ;  /* 0x0000000000207805 */ /* 0x000fe4000001ff00 */
[----:B------:R-:W-:Y:S02]  /*2b50*/  IADD3 R13, P2, R19, UR10, RZ ;  /* 0x0000000a130d7c10 */ /* 0x000fe4000ff5e0ff */
[----:B------:R-:W-:Y:S02]  /*2b60*/  IADD3 R11, P4, R26, UR10, RZ ;  /* 0x0000000a1a0b7c10 */ /* 0x000fe4000ff9e0ff */
[----:B------:R-:W-:Y:S02]  /*2b70*/  IADD3.X R19, R31, UR11, RZ, P6, !PT ;  /* 0x0000000b1f137c10 */ /* 0x000fe4000b7fe4ff */
[----:B------:R-:W-:Y:S02]  /*2b80*/  CS2R R30, SRZ ;  /* 0x00000000001e7805 */ /* 0x000fe4000001ff00 */
[----:B------:R-:W-:-:S02]  /*2b90*/  IADD3.X R8, R29, UR11, RZ, P5, !PT ;  /* 0x0000000b1d087c10 */ /* 0x000fc4000affe4ff */
[----:B------:R-:W-:Y:S02]  /*2ba0*/  CS2R R28, SRZ ;  /* 0x00000000001c7805 */ /* 0x000fe4000001ff00 */
[----:B------:R-:W-:Y:S02]  /*2bb0*/  SHF.R.S32.HI R91, RZ, 0x5, R91 ;  /* 0x00000005ff5b7819 */ /* 0x000fe4000001145b */
[----:B------:R-:W-:Y:S02]  /*2bc0*/  IADD3 R16, P0, R16, UR8, RZ ;  /* 0x0000000810107c10 */ /* 0x000fe4000ff1e0ff */
[----:B------:R-:W-:Y:S01]  /*2bd0*/  IADD3 R15, P6, R15, UR10, RZ ;  /* 0x0000000a0f0f7c10 */ /* 0x000fe2000ffde0ff */
[----:B------:R-:W-:Y:S01]  /*2be0*/  VIADD R94, R91, 0xfffffffe ;  /* 0xfffffffe5b5e7836 */ /* 0x000fe20000000000 */
[----:B------:R-:W-:Y:S02]  /*2bf0*/  IADD3 R14, P5, R21, UR10, RZ ;  /* 0x0000000a150e7c10 */ /* 0x000fe4000ffbe0ff */
[----:B------:R-:W-:-:S02]  /*2c00*/  LEA.HI.X R88, R5, R20, R112, 0x3, P1 ;  /* 0x0000001405587211 */ /* 0x000fc400008f1c70 */
[----:B------:R-:W-:Y:S02]  /*2c10*/  SHF.R.S32.HI R120, RZ, 0x1f, R102 ;  /* 0x0000001fff787819 */ /* 0x000fe40000011466 */
[----:B------:R-:W-:Y:S02]  /*2c20*/  SHF.R.S32.HI R121, RZ, 0x1f, R99 ;  /* 0x0000001fff797819 */ /* 0x000fe40000011463 */
[----:B------:R-:W-:Y:S02]  /*2c30*/  SHF.R.S32.HI R122, RZ, 0x1f, R100 ;  /* 0x0000001fff7a7819 */ /* 0x000fe40000011464 */
[----:B------:R-:W-:Y:S02]  /*2c40*/  SHF.R.S32.HI R124, RZ, 0x1f, R101 ;  /* 0x0000001fff7c7819 */ /* 0x000fe40000011465 */
[----:B------:R-:W-:Y:S02]  /*2c50*/  SHF.R.S32.HI R125, RZ, 0x1f, R103 ;  /* 0x0000001fff7d7819 */ /* 0x000fe40000011467 */
[----:B------:R-:W-:-:S02]  /*2c60*/  IADD3.X R18, R27, UR11, RZ, P4, !PT ;  /* 0x0000000b1b127c10 */ /* 0x000fc4000a7fe4ff */
[----:B------:R-:W-:Y:S02]  /*2c70*/  CS2R R26, SRZ ;  /* 0x00000000001a7805 */ /* 0x000fe4000001ff00 */
[----:B------:R-:W-:Y:S02]  /*2c80*/  IADD3.X R20, R25, UR11, RZ, P3, !PT ;  /* 0x0000000b19147c10 */ /* 0x000fe40009ffe4ff */
[----:B------:R-:W-:Y:S02]  /*2c90*/  IADD3.X R21, R24, UR11, RZ, P2, !PT ;  /* 0x0000000b18157c10 */ /* 0x000fe400097fe4ff */
[----:B------:R-:W-:Y:S02]  /*2ca0*/  CS2R R24, SRZ ;  /* 0x0000000000187805 */ /* 0x000fe4000001ff00 */
[C---:B------:R-:W-:Y:S01]  /*2cb0*/  SHF.L.U64.HI R89, R90.reuse, 0x2, R89 ;  /* 0x000000025a597819 */ /* 0x040fe20000010259 */
[----:B------:R-:W-:Y:S01]  /*2cc0*/  IMAD.SHL.U32 R90, R90, 0x4, RZ ;  /* 0x000000045a5a7824 */ /* 0x000fe200078e00ff */
[----:B------:R-:W-:-:S02]  /*2cd0*/  IADD3.X R22, R22, UR11, RZ, P6, !PT ;  /* 0x0000000b16167c10 */ /* 0x000fc4000b7fe4ff */
[----:B------:R-:W-:Y:S02]  /*2ce0*/  IADD3.X R23, R23, UR11, RZ, P5, !PT ;  /* 0x0000000b17177c10 */ /* 0x000fe4000affe4ff */
[----:B------:R-:W-:Y:S02]  /*2cf0*/  IADD3.X R88, R88, UR9, RZ, P0, !PT ;  /* 0x0000000958587c10 */ /* 0x000fe400087fe4ff */
[----:B------:R-:W-:Y:S02]  /*2d00*/  SHF.L.U64.HI R112, R5, 0x2, R112 ;  /* 0x0000000205707819 */ /* 0x000fe40000010270 */
[----:B------:R-:W-:Y:S02]  /*2d10*/  SHF.L.U64.HI R120, R102, 0x2, R120 ;  /* 0x0000000266787819 */ /* 0x000fe40000010278 */
[----:B------:R-:W-:Y:S02]  /*2d20*/  SHF.L.U64.HI R121, R99, 0x2, R121 ;  /* 0x0000000263797819 */ /* 0x000fe40000010279 */
[----:B------:R-:W-:-:S02]  /*2d30*/  SHF.L.U64.HI R122, R100, 0x2, R122 ;  /* 0x00000002647a7819 */ /* 0x000fc4000001027a */
[----:B------:R-:W-:Y:S02]  /*2d40*/  SHF.L.U64.HI R124, R101, 0x2, R124 ;  /* 0x00000002657c7819 */ /* 0x000fe4000001027c */
[----:B------:R-:W-:-:S07]  /*2d50*/  SHF.L.U64.HI R125, R103, 0x2, R125 ;  /* 0x00000002677d7819 */ /* 0x000fce000001027d */
.L_x_1:
[----:B------:R-:W-:Y:S01]  /*2d60*/  UIADD3 UR13, UR13, 0x1, URZ ;  /* 0x000000010d0d7890 */ /* 0x000fe2000fffe03f */
[----:B------:R-:W-:-:S04]  /*2d70*/  DEPBAR.LE SB0, 0x2 ;  /* 0x000080800000791a */ /* 0x000fc80000000000 */
[----:B------:R-:W-:Y:S01]  /*2d80*/  BAR.SYNC.DEFER_BLOCKING 0x0 ;  /* 0x0000000000007b1d */ /* 0x000fe20000010000 */
[----:B------:R-:W-:Y:S01]  /*2d90*/  UISETP.GT.AND UP0, UPT, UR13, 0x2, UPT ;  /* 0x000000020d00788c */ /* 0x000fe2000bf04270 */
[----:B------:R-:W-:Y:S01]  /*2da0*/  VIADD R94, R91, 0xfffffffe ;  /* 0xfffffffe5b5e7836 */ /* 0x000fe20000000000 */
[----:B------:R-:W-:Y:S01]  /*2db0*/  USHF.L.U32 UR5, UR16, 0x7, URZ ;  /* 0x0000000710057899 */ /* 0x000fe2000800063f */
[C---:B------:R-:W-:Y:S01]  /*2dc0*/  ISETP.GE.AND P1, PT, R3.reuse, R98, PT ;  /* 0x000000620300720c */ /* 0x040fe20003f26270 */
[----:B------:R-:W-:Y:S01]  /*2dd0*/  USEL UR13, UR13, URZ, !UP0 ;  /* 0x0000003f0d0d7287 */ /* 0x000fe2000c000000 */
[----:B------:R-:W-:Y:S01]  /*2de0*/  LOP3.LUT R97, R3, 0x2, RZ, 0xfc, !PT ;  /* 0x0000000203617812 */ /* 0x000fe200078efcff */
[----:B------:R-:W-:Y:S01]  /*2df0*/  ULOP3.LUT UR8, UR5, 0x600, URZ, 0xc0, !UPT ;  /* 0x0000060005087892 */ /* 0x000fe2000f8ec03f */
[----:B------:R-:W-:Y:S01]  /*2e00*/  ISETP.LE.AND P0, PT, R94, UR4, PT ;  /* 0x000000045e007c0c */ /* 0x000fe2000bf03270 */
[----:B------:R-:W-:Y:S01]  /*2e10*/  ULEA UR6, UR13, UR7, 0xe ;  /* 0x000000070d067291 */ /* 0x000fe2000f8e703f */
[----:B------:R-:W-:Y:S01]  /*2e20*/  SEL R94, RZ, 0x4, P1 ;  /* 0x00000004ff5e7807 */ /* 0x000fe20000800000 */
[----:B------:R-:W-:Y:S01]  /*2e30*/  ULEA UR5, UR13, UR7, 0xf ;  /* 0x000000070d057291 */ /* 0x000fe2000f8e783f */
[----:B------:R-:W-:Y:S01]  /*2e40*/  LOP3.LUT R123, R0, 0x10, RZ, 0x3c, !PT ;  /* 0x00000010007b7812 */ /* 0x000fe200078e3cff */
[----:B------:R-:W-:Y:S01]  /*2e50*/  UIADD3 UR6, UR6, 0x18000, URZ ;  /* 0x0001800006067890 */ /* 0x000fe2000fffe03f */
[----:B------:R-:W-:Y:S01]  /*2e60*/  SEL R94, R94, RZ, !P0 ;  /* 0x000000ff5e5e7207 */ /* 0x000fe20004000000 */
[----:B------:R-:W-:-:S02]  /*2e70*/  ULEA.HI UR5, UR5, UR8, URZ, 0x1c ;  /* 0x0000000805057291 */ /* 0x000fc4000f8fe03f */
[----:B------:R-:W-:Y:S01]  /*2e80*/  USHF.R.U32.HI UR6, URZ, 0x4, UR6 ;  /* 0x000000043f067899 */ /* 0x000fe20008011606 */
[----:B------:R-:W-:Y:S01]  /*2e90*/  ISETP.NE.U32.AND P1, PT, R94, RZ, PT ;  /* 0x000000ff5e00720c */ /* 0x000fe20003f25070 */
[----:B------:R-:W-:Y:S01]  /*2ea0*/  ULOP3.LUT UR8, UR5, 0x3fff, URZ, 0xc0, !UPT ;  /* 0x00003fff05087892 */ /* 0x000fe2000f8ec03f */
[----:B------:R-:W-:Y:S01]  /*2eb0*/  LEA R94, P2, R103, R16, 0x2 ;  /* 0x00000010675e7211 */ /* 0x000fe200078410ff */
[----:B------:R-:W-:Y:S01]  /*2ec0*/  USGXT.U32 UR10, UR6, 0xe ;  /* 0x0000000e060a789a */ /* 0x000fe20008000000 */
[----:B------:R-:W-:Y:S01]  /*2ed0*/  UMOV UR9, 0x40000040 ;  /* 0x4000004000097882 */ /* 0x000fe20000000000 */
[----:B------:R-:W-:Y:S01]  /*2ee0*/  WARPGROUP.ARRIVE ;  /* 0x00000000000079c5 */ /* 0x000fe20000000000 */
[----:B------:R-:W-:Y:S01]  /*2ef0*/  UMOV UR11, 0x40000040 ;  /* 0x40000040000b7882 */ /* 0x000fe20000000000 */
[----:B------:R-:W-:Y:S01]  /*2f00*/  UMOV UR5, URZ ;  /* 0x0000003f00057c82 */ /* 0x000fe20008000000 */
[----:B------:R-:W-:Y:S01]  /*2f10*/  UMOV UR6, URZ ;  /* 0x0000003f00067c82 */ /* 0x000fe20008000000 */
[----:B------:R-:W-:Y:S01]  /*2f20*/  UIADD3 UR12, UR12, 0x1, URZ ;  /* 0x000000010c0c7890 */ /* 0x000fe2000fffe03f */
[----:B------:R-:W-:-:S02]  /*2f30*/  IMAD.X R95, R88, 0x1, R125, P2 ;  /* 0x00000001585f7824 */ /* 0x000fc400010e067d */
[----:B------:R-:W-:Y:S01]  /*2f40*/  HGMMA.64x128x8.F32.TF32 R24, gdesc[UR8], R24 ;  /* 0x05e00000081879f0 */ /* 0x000fe20008702818 */
[----:B------:R-:W-:Y:S02]  /*2f50*/  UIADD3 UR8, UP0, UR8, 0x2, URZ ;  /* 0x0000000208087890 */ /* 0x000fe4000ff1e03f */
[----:B------:R-:W-:Y:S02]  /*2f60*/  UIADD3 UR10, UP1, UR10, 0x2, URZ ;  /* 0x000000020a0a7890 */ /* 0x000fe4000ff3e03f */
[----:B------:R-:W-:Y:S02]  /*2f70*/  UIADD3.X UR9, UR5, 0x40000040, URZ, UP0, !UPT ;  /* 0x4000004005097890 */ /* 0x000fe400087fe43f */
[----:B------:R-:W-:Y:S02]  /*2f80*/  UIADD3.X UR11, UR6, 0x40000040, URZ, UP1, !UPT ;  /* 0x40000040060b7890 */ /* 0x000fe40008ffe43f */
[----:B------:R-:W-:Y:S02]  /*2f90*/  UIADD3.64 UR20, UR8, 0x2, URZ ;  /* 0x0000000208147897 */ /* 0x000fe4000fffe03f */
[----:B------:R-:W-:-:S02]  /*2fa0*/  UIADD3.64 UR22, UR10, 0x2, URZ ;  /* 0x000000020a167897 */ /* 0x000fc4000fffe03f */
[----:B------:R-:W-:-:S04]  /*2fb0*/  UISETP.GT.AND UP0, UPT, UR12, 0x2, UPT ;  /* 0x000000020c00788c */ /* 0x000fc8000bf04270 */
[----:B------:R-:W-:-:S04]  /*2fc0*/  USEL UR12, UR12, URZ, !UP0 ;  /* 0x0000003f0c0c7287 */ /* 0x000fc8000c000000 */
[----:B------:R-:W-:-:S06]  /*2fd0*/  ULEA UR5, UR12, UR7, 0xf ;  /* 0x000000070c057291 */ /* 0x000fcc000f8e783f */
[----:B------:R-:W-:Y:S01]  /*2fe0*/  VIADD R96, R0, UR5 ;  /* 0x0000000500607c36 */ /* 0x000fe20008000000 */
[----:B------:R-:W-:Y:S01]  /*2ff0*/  HGMMA.64x128x8.F32.TF32 R24, gdesc[UR8], R24 ;  /* 0x05e00000081879f0 */ /* 0x000fe20008702818 */
[----:B------:R-:W-:Y:S02]  /*3000*/  UIADD3.64 UR8, UR8, 0x4, URZ ;  /* 0x0000000408087897 */ /* 0x000fe4000fffe03f */
[----:B------:R-:W-:-:S09]  /*3010*/  UIADD3.64 UR10, UR10, 0x4, URZ ;  /* 0x000000040a0a7897 */ /* 0x000fd2000fffe03f */
[----:B------:R-:W-:-:S12]  /*3020*/  HGMMA.64x128x8.F32.TF32 R24, gdesc[UR20], R24 ;  /* 0x05e00000141879f0 */ /* 0x000fd80008702818 */
[----:B------:R-:W-:Y:S03]  /*3030*/  HGMMA.64x128x8.F32.TF32 R24, gdesc[UR8], R24, gsb0 ;  /* 0x05e00000081879f0 */ /* 0x000fe60008002818 */
[----:B------:R-:W-:Y:S02]  /*3040*/  WARPGROUP.DEPBAR.LE gsb0, 0x1 ;  /* 0x00008000000079c5 */ /* 0x000fe40000010100 */
[----:B------:R-:W-:Y:S06]  /*3050*/  BAR.SYNC.DEFER_BLOCKING 0x0 ;  /* 0x0000000000007b1d */ /* 0x000fec0000010000 */
[----:B------:R-:W-:Y:S01]  /*3060*/  @!PT LDS RZ, [RZ] ;  /* 0x00000000fffff984 */ /* 0x000fe20000000800 */
[----:B------:R-:W-:Y:S01]  /*3070*/  @!PT LDS RZ, [RZ] ;  /* 0x00000000fffff984 */ /* 0x000fe20000000800 */
[----:B------:R-:W-:Y:S01]  /*3080*/  @!PT LDS RZ, [RZ] ;  /* 0x00000000fffff984 */ /* 0x000fe20000000800 */
[----:B------:R1:W-:Y:S01]  /*3090*/  LDGSTS.E [R96], desc[UR14][R94.64], P1 ;  /* 0x000000005e607fae */ /* 0x0003e2000892184e */
[----:B------:R-:W-:-:S02]  /*30a0*/  ISETP.GE.AND P1, PT, R97, R98, PT ;  /* 0x000000626100720c */ /* 0x000fc40003f26270 */
[----:B------:R-:W-:Y:S02]  /*30b0*/  LOP3.LUT R97, R3, 0x4, RZ, 0xfc, !PT ;  /* 0x0000000403617812 */ /* 0x000fe400078efcff */
[----:B-1----:R-:W-:-:S04]  /*30c0*/  SEL R94, RZ, 0x4, P1 ;  /* 0x00000004ff5e7807 */ /* 0x002fc80000800000 */
[----:B------:R-:W-:-:S04]  /*30d0*/  SEL R94, R94, RZ, !P0 ;  /* 0x000000ff5e5e7207 */ /* 0x000fc80004000000 */
[----:B------:R-:W-:Y:S02]  /*30e0*/  ISETP.NE.U32.AND P1, PT, R94, RZ, PT ;  /* 0x000000ff5e00720c */ /* 0x000fe40003f25070 */
[----:B------:R-:W-:-:S05]  /*30f0*/  LEA R94, P2, R101, R16, 0x2 ;  /* 0x00000010655e7211 */ /* 0x000fca00078410ff */
[----:B------:R-:W-:-:S06]  /*3100*/  IMAD.X R95, R88, 0x1, R124, P2 ;  /* 0x00000001585f7824 */ /* 0x000fcc00010e067c */
[----:B------:R1:W-:Y:S01]  /*3110*/  LDGSTS.E [R96+0x8], desc[UR14][R94.64], P1 ;  /* 0x000080005e607fae */ /* 0x0003e2000892184e */
[----:B------:R-:W-:Y:S02]  /*3120*/  ISETP.GE.AND P1, PT, R97, R98, PT ;  /* 0x000000626100720c */ /* 0x000fe40003f26270 */
[----:B------:R-:W-:Y:S02]  /*3130*/  LOP3.LUT R97, R3, 0x6, RZ, 0xfc, !PT ;  /* 0x0000000603617812 */ /* 0x000fe400078efcff */
[----:B-1----:R-:W-:Y:S01]  /*3140*/  SEL R94, RZ, 0x4, P1 ;  /* 0x00000004ff5e7807 */ /* 0x002fe20000800000 */
[----:B------:R-:W-:Y:S01]  /*3150*/  VIADD R96, R123, UR5 ;  /* 0x000000057b607c36 */ /* 0x000fe20008000000 */
[----:B------:R-:W-:Y:S02]  /*3160*/  LOP3.LUT R123, R0, 0x20, RZ, 0x3c, !PT ;  /* 0x00000020007b7812 */ /* 0x000fe400078e3cff */
[----:B------:R-:W-:-:S04]  /*3170*/  SEL R94, R94, RZ, !P0 ;  /* 0x000000ff5e5e7207 */ /* 0x000fc80004000000 */
[----:B------:R-:W-:Y:S02]  /*3180*/  ISETP.NE.U32.AND P1, PT, R94, RZ, PT ;  /* 0x000000ff5e00720c */ /* 0x000fe40003f25070 */
[----:B------:R-:W-:-:S05]  /*3190*/  LEA R94, P2, R100, R16, 0x2 ;  /* 0x00000010645e7211 */ /* 0x000fca00078410ff */
[----:B------:R-:W-:-:S06]  /*31a0*/  IMAD.X R95, R88, 0x1, R122, P2 ;  /* 0x00000001585f7824 */ /* 0x000fcc00010e067a */
[----:B------:R1:W-:Y:S01]  /*31b0*/  LDGSTS.E [R96], desc[UR14][R94.64], P1 ;  /* 0x000000005e607fae */ /* 0x0003e2000892184e */
[----:B------:R-:W-:Y:S02]  /*31c0*/  ISETP.GE.AND P1, PT, R97, R98, PT ;  /* 0x000000626100720c */ /* 0x000fe40003f26270 */
        /* <DEDUP_REMOVED lines=22> */
[----:B------:R-:W-:-:S05]  /*3330*/  IADD3 R94, P2, R111, R16, RZ ;  /* 0x000000106f5e7210 */ /* 0x000fca0007f5e0ff */
        /* <DEDUP_REMOVED lines=9> */
[----:B------:R-:W-:-:S05]  /*33d0*/  IADD3 R94, P2, R110, R16, RZ ;  /* 0x000000106e5e7210 */ /* 0x000fca0007f5e0ff */
        /* <DEDUP_REMOVED lines=13> */
[----:B------:R-:W-:-:S03]  /*34b0*/  VIADD R96, R123, UR5 ;  /* 0x000000057b607c36 */ /* 0x000fc60008000000 */
        /* <DEDUP_REMOVED lines=13> */
[----:B------:R-:W-:-:S03]  /*3590*/  ISETP.GE.AND P1, PT, R97, R98, PT ;  /* 0x000000626100720c */ /* 0x000fc60003f26270 */
[----:B------:R-:W2:Y:S01]  /*35a0*/  LDL R97, [R1] ;  /* 0x0000000001617983 */ /* 0x000ea20000100800 */
[----:B------:R-:W-:Y:S02]  /*35b0*/  LOP3.LUT R123, R3, 0x16, RZ, 0xfc, !PT ;  /* 0x00000016037b7812 */ /* 0x000fe400078efcff */
[----:B-1----:R-:W-:Y:S02]  /*35c0*/  SEL R94, RZ, 0x4, P1 ;  /* 0x00000004ff5e7807 */ /* 0x002fe40000800000 */
[----:B------:R-:W-:Y:S02]  /*35d0*/  LOP3.LUT R96, R0, 0x50, RZ, 0x3c, !PT ;  /* 0x0000005000607812 */ /* 0x000fe400078e3cff */
[----:B------:R-:W-:-:S03]  /*35e0*/  SEL R94, R94, RZ, !P0 ;  /* 0x000000ff5e5e7207 */ /* 0x000fc60004000000 */
[----:B------:R-:W-:Y:S01]  /*35f0*/  VIADD R96, R96, UR5 ;  /* 0x0000000560607c36 */ /* 0x000fe20008000000 */
        /* <DEDUP_REMOVED lines=13> */
[----:B------:R-:W-:-:S05]  /*36d0*/  LOP3.LUT R123, R0, 0x60, RZ, 0x3c, !PT ;  /* 0x00000060007b7812 */ /* 0x000fca00078e3cff */
[----:B------:R-:W-:Y:S01]  /*36e0*/  VIADD R123, R123, UR5 ;  /* 0x000000057b7b7c36 */ /* 0x000fe20008000000 */
[----:B-1----:R-:W-:Y:S01]  /*36f0*/  SEL R94, RZ, 0x4, P1 ;  /* 0x00000004ff5e7807 */ /* 0x002fe20000800000 */
[----:B------:R-:W-:-:S03]  /*3700*/  IMAD.MOV.U32 R95, RZ, RZ, R88 ;  /* 0x000000ffff5f7224 */ /* 0x000fc600078e0058 */
[----:B------:R-:W-:-:S04]  /*3710*/  SEL R94, R94, RZ, !P0 ;  /* 0x000000ff5e5e7207 */ /* 0x000fc80004000000 */
[----:B------:R-:W-:Y:S01]  /*3720*/  ISETP.NE.U32.AND P1, PT, R94, RZ, PT ;  /* 0x000000ff5e00720c */ /* 0x000fe20003f25070 */
[----:B------:R-:W-:-:S04]  /*3730*/  IMAD.MOV.U32 R94, RZ, RZ, R16 ;  /* 0x000000ffff5e7224 */ /* 0x000fc800078e0010 */
[----:B--2---:R-:W-:-:S08]  /*3740*/  IMAD.WIDE R96, R97, 0x4, R94 ;  /* 0x0000000461607825 */ /* 0x004fd000078e025e */
[----:B------:R1:W-:Y:S04]  /*3750*/  LDGSTS.E [R123], desc[UR14][R96.64], P1 ;  /* 0x00000000607b7fae */ /* 0x0003e8000892184e */
[----:B------:R-:W2:Y:S01]  /*3760*/  LDL R97, [R1+0x4] ;  /* 0x0000040001617983 */ /* 0x000ea20000100800 */
[----:B-1----:R-:W-:-:S04]  /*3770*/  LOP3.LUT R96, R3, 0x1a, RZ, 0xfc, !PT ;  /* 0x0000001a03607812 */ /* 0x002fc800078efcff */
[----:B------:R-:W-:-:S04]  /*3780*/  ISETP.GE.AND P1, PT, R96, R98, PT ;  /* 0x000000626000720c */ /* 0x000fc80003f26270 */
[----:B------:R-:W-:-:S04]  /*3790*/  SEL R96, RZ, 0x4, P1 ;  /* 0x00000004ff607807 */ /* 0x000fc80000800000 */
[----:B------:R-:W-:-:S04]  /*37a0*/  SEL R96, R96, RZ, !P0 ;  /* 0x000000ff60607207 */ /* 0x000fc80004000000 */
[----:B------:R-:W-:Y:S01]  /*37b0*/  ISETP.NE.U32.AND P1, PT, R96, RZ, PT ;  /* 0x000000ff6000720c */ /* 0x000fe20003f25070 */
[----:B--2---:R-:W-:-:S12]  /*37c0*/  IMAD.WIDE R96, R97, 0x4, R94 ;  /* 0x0000000461607825 */ /* 0x004fd800078e025e */
[----:B------:R1:W-:Y:S04]  /*37d0*/  LDGSTS.E [R123+0x8], desc[UR14][R96.64], P1 ;  /* 0x00008000607b7fae */ /* 0x0003e8000892184e */
[----:B------:R-:W2:Y:S01]  /*37e0*/  LDL R97, [R1+0x8] ;  /* 0x0000080001617983 */ /* 0x000ea20000100800 */
[----:B-1----:R-:W-:-:S04]  /*37f0*/  LOP3.LUT R96, R3, 0x1c, RZ, 0xfc, !PT ;  /* 0x0000001c03607812 */ /* 0x002fc800078efcff */
[----:B------:R-:W-:-:S04]  /*3800*/  ISETP.GE.AND P1, PT, R96, R98, PT ;  /* 0x000000626000720c */ /* 0x000fc80003f26270 */
[----:B------:R-:W-:-:S04]  /*3810*/  SEL R96, RZ, 0x4, P1 ;  /* 0x00000004ff607807 */ /* 0x000fc80000800000 */
[----:B------:R-:W-:-:S04]  /*3820*/  SEL R96, R96, RZ, !P0 ;  /* 0x000000ff60607207 */ /* 0x000fc80004000000 */
[----:B------:R-:W-:Y:S02]  /*3830*/  ISETP.NE.U32.AND P1, PT, R96, RZ, PT ;  /* 0x000000ff6000720c */ /* 0x000fe40003f25070 */
[----:B------:R-:W-:-:S05]  /*3840*/  LOP3.LUT R123, R0, 0x70, RZ, 0x3c, !PT ;  /* 0x00000070007b7812 */ /* 0x000fca00078e3cff */
[----:B------:R-:W-:Y:S02]  /*3850*/  VIADD R123, R123, UR5 ;  /* 0x000000057b7b7c36 */ /* 0x000fe40008000000 */
[----:B--2---:R-:W-:-:S05]  /*3860*/  IMAD.WIDE R96, R97, 0x4, R94 ;  /* 0x0000000461607825 */ /* 0x004fca00078e025e */
[----:B------:R1:W-:Y:S02]  /*3870*/  LDGSTS.E [R123], desc[UR14][R96.64], P1 ;  /* 0x00000000607b7fae */ /* 0x0003e4000892184e */
[----:B-1----:R-:W-:-:S04]  /*3880*/  LOP3.LUT R96, R3, 0x1e, RZ, 0xfc, !PT ;  /* 0x0000001e03607812 */ /* 0x002fc800078efcff */
[----:B------:R-:W-:-:S04]  /*3890*/  ISETP.GE.AND P1, PT, R96, R98, PT ;  /* 0x000000626000720c */ /* 0x000fc80003f26270 */
[----:B------:R-:W-:-:S04]  /*38a0*/  SEL R96, RZ, 0x4, P1 ;  /* 0x00000004ff607807 */ /* 0x000fc80000800000 */
[----:B------:R-:W-:-:S04]  /*38b0*/  SEL R96, R96, RZ, !P0 ;  /* 0x000000ff60607207 */ /* 0x000fc80004000000 */
[----:B------:R-:W-:Y:S02]  /*38c0*/  ISETP.NE.U32.AND P1, PT, R96, RZ, PT ;  /* 0x000000ff6000720c */ /* 0x000fe40003f25070 */
[----:B------:R-:W2:Y:S01]  /*38d0*/  LDL R96, [R1+0xc] ;  /* 0x00000c0001607983 */ /* 0x000ea20000100800 */
[----:B------:R-:W1:Y:S01]  /*38e0*/  S2R R97, SR_TID.X ;  /* 0x0000000000617919 */ /* 0x000e620000002100 */
[----:B------:R-:W-:Y:S01]  /*38f0*/  ULEA UR5, UR12, UR7, 0xe ;  /* 0x000000070c057291 */ /* 0x000fe2000f8e703f */
[----:B-1----:R-:W-:Y:S01]  /*3900*/  LOP3.LUT R97, R97, 0x1f, RZ, 0xc0, !PT ;  /* 0x0000001f61617812 */ /* 0x002fe200078ec0ff */
[----:B------:R-:W-:Y:S01]  /*3910*/  UIADD3 UR4, UR4, 0x1, URZ ;  /* 0x0000000104047890 */ /* 0x000fe2000fffe03f */
[----:B--2---:R-:W-:-:S06]  /*3920*/  IMAD.WIDE R94, R96, 0x4, R94 ;  /* 0x00000004605e7825 */ /* 0x004fcc00078e025e */
[----:B------:R1:W-:Y:S01]  /*3930*/  LDGSTS.E [R123+0x8], desc[UR14][R94.64], P1 ;  /* 0x000080005e7b7fae */ /* 0x0003e2000892184e */
[----:B------:R-:W-:Y:S01]  /*3940*/  ISETP.GE.AND P1, PT, R97, R98, PT ;  /* 0x000000626100720c */ /* 0x000fe20003f26270 */
[----:B------:R-:W-:Y:S02]  /*3950*/  VIADD R96, R104, UR5 ;  /* 0x0000000568607c36 */ /* 0x000fe40008000000 */
[----:B------:R-:W0:Y:S01]  /*3960*/  LDGDEPBAR ;  /* 0x00000000000079af */ /* 0x000e220000000000 */
[----:B-1----:R-:W-:-:S04]  /*3970*/  SEL R94, RZ, 0x4, P1 ;  /* 0x00000004ff5e7807 */ /* 0x002fc80000800000 */
[----:B------:R-:W-:-:S04]  /*3980*/  SEL R94, R94, RZ, !P0 ;  /* 0x000000ff5e5e7207 */ /* 0x000fc80004000000 */
[----:B------:R-:W-:Y:S02]  /*3990*/  ISETP.NE.U32.AND P0, PT, R94, RZ, PT ;  /* 0x000000ff5e00720c */ /* 0x000fe40003f05070 */
[----:B------:R-:W-:-:S05]  /*39a0*/  IADD3 R94, P1, R4, R14, RZ ;  /* 0x0000000e045e7210 */ /* 0x000fca0007f3e0ff */
[----:B------:R-:W-:-:S06]  /*39b0*/  IMAD.X R95, R23, 0x1, R6, P1 ;  /* 0x00000001175f7824 */ /* 0x000fcc00008e0606 */
[----:B------:R1:W-:Y:S02]  /*39c0*/  LDGSTS.E [R96+0x18000], desc[UR14][R94.64], P0 ;  /* 0x180000005e607fae */ /* 0x0003e4000812184e */
[----:B-1----:R-:W-:-:S05]  /*39d0*/  IADD3 R94, P1, R4, R15, RZ ;  /* 0x0000000f045e7210 */ /* 0x002fca0007f3e0ff */
[----:B------:R-:W-:-:S05]  /*39e0*/  IMAD.X R95, R22, 0x1, R6, P1 ;  /* 0x00000001165f7824 */ /* 0x000fca00008e0606 */
        /* <DEDUP_REMOVED lines=18> */
[----:B------:R1:W-:Y:S01]  /*3b10*/  LDGSTS.E [R96+0x1b800], desc[UR14][R94.64], P0 ;  /* 0x1b8000005e607fae */ /* 0x0003e2000812184e */
[-C--:B------:R-:W-:Y:S02]  /*3b20*/  IADD3 R10, P0, R10, R90.reuse, RZ ;  /* 0x0000005a0a0a7210 */ /* 0x080fe40007f1e0ff */
[-C--:B------:R-:W-:Y:S01]  /*3b30*/  IADD3 R7, P5, R7, R90.reuse, RZ ;  /* 0x0000005a07077210 */ /* 0x080fe20007fbe0ff */
[----:B------:R-:W0:Y:S02]  /*3b40*/  LDGDEPBAR ;  /* 0x00000000000079af */ /* 0x000e240000000000 */
[--C-:B------:R-:W-:Y:S01]  /*3b50*/  IMAD.X R8, R8, 0x1, R89.reuse, P0 ;  /* 0x0000000108087824 */ /* 0x100fe200000e0659 */
[----:B------:R-:W-:Y:S02]  /*3b60*/  ISETP.NE.U32.AND P0, PT, R91, UR4, PT ;  /* 0x000000045b007c0c */ /* 0x000fe4000bf05070 */
[-C--:B------:R-:W-:Y:S01]  /*3b70*/  IADD3 R9, P6, R9, R90.reuse, RZ ;  /* 0x0000005a09097210 */ /* 0x080fe20007fde0ff */
[----:B------:R-:W-:Y:S01]  /*3b80*/  IMAD.X R17, R17, 0x1, R89, P5 ;  /* 0x0000000111117824 */ /* 0x000fe200028e0659 */
[----:B------:R-:W-:-:S02]  /*3b90*/  IADD3 R11, P1, R11, R90, RZ ;  /* 0x0000005a0b0b7210 */ /* 0x000fc40007f3e0ff */
[-C--:B------:R-:W-:Y:S01]  /*3ba0*/  IADD3 R12, P2, R12, R90.reuse, RZ ;  /* 0x0000005a0c0c7210 */ /* 0x080fe20007f5e0ff */
[--C-:B------:R-:W-:Y:S01]  /*3bb0*/  IMAD.X R19, R19, 0x1, R89.reuse, P6 ;  /* 0x0000000113137824 */ /* 0x100fe200030e0659 */
[-C--:B------:R-:W-:Y:S02]  /*3bc0*/  IADD3 R13, P3, R13, R90.reuse, RZ ;  /* 0x0000005a0d0d7210 */ /* 0x080fe40007f7e0ff */
[-C--:B------:R-:W-:Y:S02]  /*3bd0*/  IADD3 R15, P4, R15, R90.reuse, RZ ;  /* 0x0000005a0f0f7210 */ /* 0x080fe40007f9e0ff */
[----:B------:R-:W-:Y:S02]  /*3be0*/  IADD3 R14, P5, R14, R90, RZ ;  /* 0x0000005a0e0e7210 */ /* 0x000fe40007fbe0ff */
[----:B------:R-:W-:Y:S01]  /*3bf0*/  LEA R16, P6, R5, R16, 0x2 ;  /* 0x0000001005107211 */ /* 0x000fe200078c10ff */
[----:B------:R-:W-:Y:S02]  /*3c00*/  VIADD R98, R98, 0xffffffe0 ;  /* 0xffffffe062627836 */ /* 0x000fe40000000000 */
[----:B------:R-:W-:-:S02]  /*3c10*/  IMAD.X R18, R18, 0x1, R89, P1 ;  /* 0x0000000112127824 */ /* 0x000fc400008e0659 */
[--C-:B------:R-:W-:Y:S02]  /*3c20*/  IMAD.X R20, R20, 0x1, R89.reuse, P2 ;  /* 0x0000000114147824 */ /* 0x100fe400010e0659 */
[--C-:B------:R-:W-:Y:S02]  /*3c30*/  IMAD.X R21, R21, 0x1, R89.reuse, P3 ;  /* 0x0000000115157824 */ /* 0x100fe400018e0659 */
[--C-:B------:R-:W-:Y:S02]  /*3c40*/  IMAD.X R22, R22, 0x1, R89.reuse, P4 ;  /* 0x0000000116167824 */ /* 0x100fe400020e0659 */
[----:B------:R-:W-:Y:S02]  /*3c50*/  IMAD.X R23, R23, 0x1, R89, P5 ;  /* 0x0000000117177824 */ /* 0x000fe400028e0659 */
[----:B------:R-:W-:Y:S01]  /*3c60*/  IMAD.X R88, R88, 0x1, R112, P6 ;  /* 0x0000000158587824 */ /* 0x000fe200030e0670 */
[----:B-1----:R-:W-:Y:S06]  /*3c70*/  @P0 BRA `(.L_x_1) ;  /* 0xfffffff000380947 */ /* 0x002fec000383ffff */
.L_x_0:
[----:B------:R-:W1:Y:S01]  /*3c80*/  S2R R95, SR_TID.X ;  /* 0x00000000005f7919 */ /* 0x000e620000002100 */
[----:B------:R-:W-:Y:S02]  /*3c90*/  WARPGROUP.DEPBAR.LE gsb0, 0x0 ;  /* 0x00008000000079c5 */ /* 0x000fe40000010000 */
[----:B------:R-:W-:-:S04]  /*3ca0*/  DEPBAR.LE SB0, 0x0 ;  /* 0x000080000000791a */ /* 0x000fc80000000000 */
[----:B------:R-:W2:Y:S01]  /*3cb0*/  LDL.LU R94, [R1+0x10] ;  /* 0x00001000015e7983 */ /* 0x000ea20000300800 */
[----:B------:R-:W3:Y:S01]  /*3cc0*/  LDC R110, c[0x0][0x248] ;  /* 0x00009200ff6e7b82 */ /* 0x000ee20000000800 */
[----:B------:R-:W-:Y:S01]  /*3cd0*/  ULDC UR4, c[0x0][0x244] ;  /* 0x0000910000047ab9 */ /* 0x000fe20000000800 */
[C-C-:B-----5:R-:W-:Y:S02]  /*3ce0*/  LOP3.LUT R88, R2.reuse, 0xc, R3.reuse, 0xfe, !PT ;  /* 0x0000000c02587812 */ /* 0x160fe400078efe03 */
[C-C-:B------:R-:W-:Y:S02]  /*3cf0*/  LOP3.LUT R89, R2.reuse, 0xe, R3.reuse, 0xfe, !PT ;  /* 0x0000000e02597812 */ /* 0x140fe400078efe03 */
[C-C-:B------:R-:W-:Y:S02]  /*3d00*/  LOP3.LUT R120, R2.reuse, 0x10, R3.reuse, 0xfe, !PT ;  /* 0x0000001002787812 */ /* 0x140fe400078efe03 */
[C-C-:B------:R-:W-:Y:S02]  /*3d10*/  LOP3.LUT R119, R2.reuse, 0x12, R3.reuse, 0xfe, !PT ;  /* 0x0000001202777812 */ /* 0x140fe400078efe03 */
[----:B------:R-:W-:-:S02]  /*3d20*/  LOP3.LUT R118, R2, 0x14, R3, 0xfe, !PT ;  /* 0x0000001402767812 */ /* 0x000fc400078efe03 */
[C-C-:B------:R-:W-:Y:S02]  /*3d30*/  LOP3.LUT R117, R2.reuse, 0x16, R3.reuse, 0xfe, !PT ;  /* 0x0000001602757812 */ /* 0x140fe400078efe03 */
[C-C-:B------:R-:W-:Y:S02]  /*3d40*/  LOP3.LUT R115, R2.reuse, 0x18, R3.reuse, 0xfe, !PT ;  /* 0x0000001802737812 */ /* 0x140fe400078efe03 */
[C-C-:B------:R-:W-:Y:S02]  /*3d50*/  LOP3.LUT R114, R2.reuse, 0x1a, R3.reuse, 0xfe, !PT ;  /* 0x0000001a02727812 */ /* 0x140fe400078efe03 */
[C-C-:B------:R-:W-:Y:S02]  /*3d60*/  LOP3.LUT R111, R2.reuse, 0x1c, R3.reuse, 0xfe, !PT ;  /* 0x0000001c026f7812 */ /* 0x140fe400078efe03 */
[C-C-:B------:R-:W-:Y:S02]  /*3d70*/  LOP3.LUT R109, R2.reuse, 0x7e, R3.reuse, 0xfe, !PT ;  /* 0x0000007e026d7812 */ /* 0x140fe400078efe03 */
[C-C-:B------:R-:W-:Y:S01]  /*3d80*/  LOP3.LUT R108, R2.reuse, 0x7c, R3.reuse, 0xfe, !PT ;  /* 0x0000007c026c7812 */ /* 0x140fe200078efe03 */
[C---:B-1----:R-:W-:Y:S01]  /*3d90*/  IMAD.SHL.U32 R0, R95.reuse, 0x8, RZ ;  /* 0x000000085f007824 */ /* 0x042fe200078e00ff */
[C-C-:B------:R-:W-:Y:S01]  /*3da0*/  LOP3.LUT R105, R2.reuse, 0x7a, R3.reuse, 0xfe, !PT ;  /* 0x0000007a02697812 */ /* 0x140fe200078efe03 */
[C---:B------:R-:W-:Y:S01]  /*3db0*/  IMAD.SHL.U32 R4, R95.reuse, 0x200, RZ ;  /* 0x000002005f047824 */ /* 0x040fe200078e00ff */
[----:B------:R-:W-:Y:S01]  /*3dc0*/  LOP3.LUT R104, R2, 0x78, R3, 0xfe, !PT ;  /* 0x0000007802687812 */ /* 0x000fe200078efe03 */
[----:B------:R-:W-:Y:S01]  /*3dd0*/  IMAD.SHL.U32 R6, R95, 0x10, RZ ;  /* 0x000000105f067824 */ /* 0x000fe200078e00ff */
[----:B------:R-:W-:Y:S01]  /*3de0*/  LOP3.LUT R0, R0, 0xf80, RZ, 0xc0, !PT ;  /* 0x00000f8000007812 */ /* 0x000fe200078ec0ff */
[-C--:B---3--:R-:W-:Y:S01]  /*3df0*/  IMAD R113, R88, R110.reuse, RZ ;  /* 0x0000006e58717224 */ /* 0x088fe200078e02ff */
[----:B------:R-:W-:Y:S01]  /*3e00*/  LOP3.LUT R5, R4, 0x1000, RZ, 0xc0, !PT ;  /* 0x0000100004057812 */ /* 0x000fe200078ec0ff */
[-C--:B------:R-:W-:Y:S01]  /*3e10*/  IMAD R121, R89, R110.reuse, RZ ;  /* 0x0000006e59797224 */ /* 0x080fe200078e02ff */
[----:B------:R-:W-:Y:S01]  /*3e20*/  LOP3.LUT R7, R6, 0x70, RZ, 0xc0, !PT ;  /* 0x0000007006077812 */ /* 0x000fe200078ec0ff */
[----:B------:R-:W-:Y:S01]  /*3e30*/  IMAD R123, R118, R110, RZ ;  /* 0x0000006e767b7224 */ /* 0x000fe200078e02ff */
[----:B------:R-:W-:-:S02]  /*3e40*/  IADD3 R0, R0, UR7, R5 ;  /* 0x0000000700007c10 */ /* 0x000fc4000fffe005 */
[----:B------:R-:W-:Y:S02]  /*3e50*/  LOP3.LUT R95, R95, 0x1ff, RZ, 0xc0, !PT ;  /* 0x000001ff5f5f7812 */ /* 0x000fe400078ec0ff */
[C---:B------:R-:W-:Y:S01]  /*3e60*/  LOP3.LUT R5, R2.reuse, R3, RZ, 0xfc, !PT ;  /* 0x0000000302057212 */ /* 0x040fe200078efcff */
[----:B------:R-:W-:Y:S01]  /*3e70*/  IMAD.IADD R0, R7, 0x1, R0 ;  /* 0x0000000107007824 */ /* 0x000fe200078e0200 */
[----:B------:R-:W-:Y:S01]  /*3e80*/  BAR.SYNC.DEFER_BLOCKING 0x0 ;  /* 0x0000000000007b1d */ /* 0x000fe20000010000 */
[----:B------:R-:W-:Y:S02]  /*3e90*/  LEA R112, R95, UR7, 0x4 ;  /* 0x000000075f707c11 */ /* 0x000fe4000f8e20ff */
        /* <DEDUP_REMOVED lines=8> */
[----:B------:R-:W-:-:S02]  /*3f20*/  LOP3.LUT R98, R2, 0x2c, R3, 0xfe, !PT ;  /* 0x0000002c02627812 */ /* 0x000fc400078efe03 */
[C-C-:B------:R-:W-:Y:S02]  /*3f30*/  LOP3.LUT R99, R2.reuse, 0x2a, R3.reuse, 0xfe, !PT ;  /* 0x0000002a02637812 */ /* 0x140fe400078efe03 */
[C-C-:B------:R-:W-:Y:S01]  /*3f40*/  LOP3.LUT R102, R2.reuse, 0x28, R3.reuse, 0xfe, !PT ;  /* 0x0000002802667812 */ /* 0x140fe200078efe03 */
[----:B------:R-:W-:Y:S01]  /*3f50*/  STSM.16.M88.4 [R0], R24 ;  /* 0x0000001800007844 */ /* 0x000fe20000000200 */
[C-C-:B------:R-:W-:Y:S02]  /*3f60*/  LOP3.LUT R103, R2.reuse, 0x26, R3.reuse, 0xfe, !PT ;  /* 0x0000002602677812 */ /* 0x140fe400078efe03 */
[C-C-:B------:R-:W-:Y:S01]  /*3f70*/  LOP3.LUT R106, R2.reuse, 0x24, R3.reuse, 0xfe, !PT ;  /* 0x00000024026a7812 */ /* 0x140fe200078efe03 */
[----:B------:R-:W-:Y:S01]  /*3f80*/  BAR.SYNC.DEFER_BLOCKING 0x0 ;  /* 0x0000000000007b1d */ /* 0x000fe20000010000 */
[C-C-:B------:R-:W-:Y:S02]  /*3f90*/  LOP3.LUT R107, R2.reuse, 0x22, R3.reuse, 0xfe, !PT ;  /* 0x00000022026b7812 */ /* 0x140fe400078efe03 */
[----:B------:R-:W-:-:S03]  /*3fa0*/  LOP3.LUT R116, R2, 0x20, R3, 0xfe, !PT ;  /* 0x0000002002747812 */ /* 0x000fc600078efe03 */
[----:B------:R-:W1:Y:S02]  /*3fb0*/  LDS.128 R24, [R112] ;  /* 0x0000000070187984 */ /* 0x000e640000000c00 */
[----:B------:R-:W-:Y:S06]  /*3fc0*/  BAR.SYNC.DEFER_BLOCKING 0x0 ;  /* 0x0000000000007b1d */ /* 0x000fec0000010000 */
[----:B------:R-:W-:Y:S02]  /*3fd0*/  STSM.16.M88.4 [R0], R28 ;  /* 0x0000001c00007844 */ /* 0x000fe40000000200 */
[----:B------:R-:W-:Y:S06]  /*3fe0*/  BAR.SYNC.DEFER_BLOCKING 0x0 ;  /* 0x0000000000007b1d */ /* 0x000fec0000010000 */
[----:B------:R-:W3:Y:S02]  /*3ff0*/  LDS.128 R8, [R112] ;  /* 0x0000000070087984 */ /* 0x000ee40000000c00 */
[----:B------:R-:W-:Y:S06]  /*4000*/  BAR.SYNC.DEFER_BLOCKING 0x0 ;  /* 0x0000000000007b1d */ /* 0x000fec0000010000 */
[----:B------:R-:W-:Y:S02]  /*4010*/  STSM.16.M88.4 [R0], R32 ;  /* 0x0000002000007844 */ /* 0x000fe40000000200 */
[----:B------:R-:W-:Y:S06]  /*4020*/  BAR.SYNC.DEFER_BLOCKING 0x0 ;  /* 0x0000000000007b1d */ /* 0x000fec0000010000 */
[----:B------:R-:W4:Y:S02]  /*4030*/  LDS.128 R12, [R112] ;  /* 0x00000000700c7984 */ /* 0x000f240000000c00 */
[----:B------:R-:W-:Y:S06]  /*4040*/  BAR.SYNC.DEFER_BLOCKING 0x0 ;  /* 0x0000000000007b1d */ /* 0x000fec0000010000 */
[----:B------:R-:W-:Y:S02]  /*4050*/  STSM.16.M88.4 [R0], R36 ;  /* 0x0000002400007844 */ /* 0x000fe40000000200 */
[----:B------:R-:W-:Y:S06]  /*4060*/  BAR.SYNC.DEFER_BLOCKING 0x0 ;  /* 0x0000000000007b1d */ /* 0x000fec0000010000 */
[----:B------:R-:W4:Y:S02]  /*4070*/  LDS.128 R16, [R112] ;  /* 0x0000000070107984 */ /* 0x000f240000000c00 */
[----:B------:R-:W-:Y:S06]  /*4080*/  BAR.SYNC.DEFER_BLOCKING 0x0 ;  /* 0x0000000000007b1d */ /* 0x000fec0000010000 */
[----:B------:R-:W-:Y:S02]  /*4090*/  STSM.16.M88.4 [R0], R40 ;  /* 0x0000002800007844 */ /* 0x000fe40000000200 */
[----:B------:R-:W-:Y:S01]  /*40a0*/  BAR.SYNC.DEFER_BLOCKING 0x0 ;  /* 0x0000000000007b1d */ /* 0x000fe20000010000 */
[C---:B--2---:R-:W-:Y:S01]  /*40b0*/  ISETP.GE.AND P0, PT, R94.reuse, R92, PT ;  /* 0x0000005c5e00720c */ /* 0x044fe20003f06270 */
[----:B------:R-:W-:-:S04]  /*40c0*/  IMAD R6, R94, UR4, RZ ;  /* 0x000000045e067c24 */ /* 0x000fc8000f8e02ff */
[----:B------:R-:W-:Y:S01]  /*40d0*/  ULDC.64 UR4, c[0x0][0x220] ;  /* 0x0000880000047ab9 */ /* 0x000fe20000000a00 */
[--C-:B------:R-:W-:Y:S02]  /*40e0*/  LOP3.LUT R92, R2, 0x36, R3.reuse, 0xfe, !PT ;  /* 0x00000036025c7812 */ /* 0x100fe400078efe03 */
[CC--:B------:R-:W-:Y:S01]  /*40f0*/  ISETP.LT.AND P1, PT, R5.reuse, R93.reuse, !P0 ;  /* 0x0000005d0500720c */ /* 0x0c0fe20004721270 */
[----:B------:R-:W-:Y:S01]  /*4100*/  IMAD R5, R5, R110, RZ ;  /* 0x0000006e05057224 */ /* 0x000fe200078e02ff */
[C---:B------:R-:W-:Y:S02]  /*4110*/  LEA R4, P2, R6.reuse, UR4, 0x2 ;  /* 0x0000000406047c11 */ /* 0x040fe4000f8410ff */
[----:B------:R-:W-:Y:S02]  /*4120*/  ISETP.LT.AND P4, PT, R7, R93, !P0 ;  /* 0x0000005d0700720c */ /* 0x000fe40004781270 */
[----:B------:R-:W-:Y:S02]  /*4130*/  LEA.HI.X.SX32 R6, R6, UR5, 0x2, P2 ;  /* 0x0000000506067c11 */ /* 0x000fe400090f16ff */
[----:B------:R-:W-:Y:S01]  /*4140*/  LOP3.LUT R94, R2, 0x34, R3, 0xfe, !PT ;  /* 0x00000034025e7812 */ /* 0x000fe200078efe03 */
[----:B------:R-:W2:Y:S01]  /*4150*/  LDS.128 R20, [R112] ;  /* 0x0000000070147984 */ /* 0x000ea20000000c00 */
[----:B------:R-:W-:Y:S06]  /*4160*/  BAR.SYNC.DEFER_BLOCKING 0x0 ;  /* 0x0000000000007b1d */ /* 0x000fec0000010000 */
[----:B------:R-:W-:Y:S02]  /*4170*/  STSM.16.M88.4 [R0], R44 ;  /* 0x0000002c00007844 */ /* 0x000fe40000000200 */
[----:B------:R-:W-:Y:S06]  /*4180*/  BAR.SYNC.DEFER_BLOCKING 0x0 ;  /* 0x0000000000007b1d */ /* 0x000fec0000010000 */
[----:B------:R-:W2:Y:S02]  /*4190*/  LDS.128 R28, [R112] ;  /* 0x00000000701c7984 */ /* 0x000ea40000000c00 */
        /* <DEDUP_REMOVED lines=21> */
[----:B------:R1:W-:Y:S02]  /*42f0*/  STSM.16.M88.4 [R0], R68 ;  /* 0x0000004400007844 */ /* 0x0003e40000000200 */
[----:B------:R-:W-:Y:S01]  /*4300*/  BAR.SYNC.DEFER_BLOCKING 0x0 ;  /* 0x0000000000007b1d */ /* 0x000fe20000010000 */
[----:B-1----:R-:W-:-:S02]  /*4310*/  LEA R68, P2, R5, R4, 0x2 ;  /* 0x0000000405447211 */ /* 0x002fc400078410ff */
[----:B------:R-:W-:Y:S02]  /*4320*/  LOP3.LUT R71, R2, 0x4, R3, 0xfe, !PT ;  /* 0x0000000402477812 */ /* 0x000fe400078efe03 */
[----:B------:R-:W-:Y:S01]  /*4330*/  LEA.HI.X.SX32 R69, R5, R6, 0x2, P2 ;  /* 0x0000000605457211 */ /* 0x000fe200010f16ff */
[----:B------:R-:W-:Y:S01]  /*4340*/  IMAD R5, R110, 0x20, R5 ;  /* 0x000000206e057824 */ /* 0x000fe200078e0205 */
[----:B------:R-:W1:Y:S01]  /*4350*/  LDS.128 R52, [R112] ;  /* 0x0000000070347984 */ /* 0x000e620000000c00 */
[----:B------:R-:W-:Y:S06]  /*4360*/  BAR.SYNC.DEFER_BLOCKING 0x0 ;  /* 0x0000000000007b1d */ /* 0x000fec0000010000 */
[----:B------:R3:W-:Y:S02]  /*4370*/  STSM.16.M88.4 [R0], R72 ;  /* 0x0000004800007844 */ /* 0x0007e40000000200 */
[----:B------:R-:W-:Y:S01]  /*4380*/  BAR.SYNC.DEFER_BLOCKING 0x0 ;  /* 0x0000000000007b1d */ /* 0x000fe20000010000 */
[----:B---3--:R-:W-:Y:S01]  /*4390*/  IMAD R75, R7, R110, RZ ;  /* 0x0000006e074b7224 */ /* 0x008fe200078e02ff */
[----:B------:R-:W-:-:S02]  /*43a0*/  LOP3.LUT R73, R2, 0x6, R3, 0xfe, !PT ;  /* 0x0000000602497812 */ /* 0x000fc400078efe03 */
[C-C-:B------:R-:W-:Y:S02]  /*43b0*/  LOP3.LUT R72, R2.reuse, 0x8, R3.reuse, 0xfe, !PT ;  /* 0x0000000802487812 */ /* 0x140fe400078efe03 */
[----:B------:R-:W-:Y:S02]  /*43c0*/  LEA R70, P2, R75, R4, 0x2 ;  /* 0x000000044b467211 */ /* 0x000fe400078410ff */
[C---:B------:R-:W-:Y:S01]  /*43d0*/  ISETP.LT.AND P3, PT, R73.reuse, R93, !P0 ;  /* 0x0000005d4900720c */ /* 0x040fe20004761270 */
[-C--:B------:R-:W-:Y:S01]  /*43e0*/  IMAD R73, R73, R110.reuse, RZ ;  /* 0x0000006e49497224 */ /* 0x080fe200078e02ff */
[C-C-:B------:R-:W-:Y:S01]  /*43f0*/  LOP3.LUT R7, R2.reuse, 0xa, R3.reuse, 0xfe, !PT ;  /* 0x0000000a02077812 */ /* 0x140fe200078efe03 */
[----:B------:R-:W3:Y:S01]  /*4400*/  LDS.128 R56, [R112] ;  /* 0x0000000070387984 */ /* 0x000ee20000000c00 */
[----:B------:R-:W-:Y:S06]  /*4410*/  BAR.SYNC.DEFER_BLOCKING 0x0 ;  /* 0x0000000000007b1d */ /* 0x000fec0000010000 */
[----:B------:R4:W-:Y:S02]  /*4420*/  STSM.16.M88.4 [R0], R76 ;  /* 0x0000004c00007844 */ /* 0x0009e40000000200 */
[----:B------:R-:W-:Y:S01]  /*4430*/  BAR.SYNC.DEFER_BLOCKING 0x0 ;  /* 0x0000000000007b1d */ /* 0x000fe20000010000 */
[-C--:B----4-:R-:W-:Y:S01]  /*4440*/  IMAD R77, R71, R110.reuse, RZ ;  /* 0x0000006e474d7224 */ /* 0x090fe200078e02ff */
[----:B------:R-:W-:Y:S01]  /*4450*/  LOP3.LUT R78, R2, 0x4e, R3, 0xfe, !PT ;  /* 0x0000004e024e7812 */ /* 0x000fe200078efe03 */
[----:B------:R-:W-:-:S03]  /*4460*/  IMAD R79, R7, R110, RZ ;  /* 0x0000006e074f7224 */ /* 0x000fc600078e02ff */
[----:B------:R-:W4:Y:S02]  /*4470*/  LDS.128 R60, [R112] ;  /* 0x00000000703c7984 */ /* 0x000f240000000c00 */
[----:B------:R-:W-:Y:S06]  /*4480*/  BAR.SYNC.DEFER_BLOCKING 0x0 ;  /* 0x0000000000007b1d */ /* 0x000fec0000010000 */
[----:B------:R2:W-:Y:S02]  /*4490*/  STSM.16.M88.4 [R0], R80 ;  /* 0x0000005000007844 */ /* 0x0005e40000000200 */
[----:B------:R-:W-:Y:S01]  /*44a0*/  BAR.SYNC.DEFER_BLOCKING 0x0 ;  /* 0x0000000000007b1d */ /* 0x000fe20000010000 */
[----:B--2---:R-:W-:-:S02]  /*44b0*/  LOP3.LUT R80, R2, 0x4a, R3, 0xfe, !PT ;  /* 0x0000004a02507812 */ /* 0x004fc400078efe03 */
[C-C-:B------:R-:W-:Y:S02]  /*44c0*/  LOP3.LUT R81, R2.reuse, 0x48, R3.reuse, 0xfe, !PT ;  /* 0x0000004802517812 */ /* 0x140fe400078efe03 */
[C-C-:B------:R-:W-:Y:S02]  /*44d0*/  LOP3.LUT R82, R2.reuse, 0x46, R3.reuse, 0xfe, !PT ;  /* 0x0000004602527812 */ /* 0x140fe400078efe03 */
[C-C-:B------:R-:W-:Y:S01]  /*44e0*/  LOP3.LUT R83, R2.reuse, 0x44, R3.reuse, 0xfe, !PT ;  /* 0x0000004402537812 */ /* 0x140fe200078efe03 */
[----:B------:R-:W2:Y:S01]  /*44f0*/  LDS.128 R64, [R112] ;  /* 0x0000000070407984 */ /* 0x000ea20000000c00 */
[----:B------:R-:W-:Y:S06]  /*4500*/  BAR.SYNC.DEFER_BLOCKING 0x0 ;  /* 0x0000000000007b1d */ /* 0x000fec0000010000 */
[----:B------:R1:W-:Y:S02]  /*4510*/  STSM.16.M88.4 [R0], R84 ;  /* 0x0000005400007844 */ /* 0x0003e40000000200 */
[----:B------:R-:W-:Y:S01]  /*4520*/  BAR.SYNC.DEFER_BLOCKING 0x0 ;  /* 0x0000000000007b1d */ /* 0x000fe20000010000 */
[----:B-1----:R-:W-:-:S02]  /*4530*/  LOP3.LUT R0, R2, 0x72, R3, 0xfe, !PT ;  /* 0x0000007202007812 */ /* 0x002fc400078efe03 */
[C-C-:B------:R-:W-:Y:S02]  /*4540*/  LOP3.LUT R84, R2.reuse, 0x42, R3.reuse, 0xfe, !PT ;  /* 0x0000004202547812 */ /* 0x140fe400078efe03 */
[C-C-:B------:R-:W-:Y:S02]  /*4550*/  LOP3.LUT R85, R2.reuse, 0x40, R3.reuse, 0xfe, !PT ;  /* 0x0000004002557812 */ /* 0x140fe400078efe03 */
[C-C-:B------:R-:W-:Y:S02]  /*4560*/  LOP3.LUT R86, R2.reuse, 0x3e, R3.reuse, 0xfe, !PT ;  /* 0x0000003e02567812 */ /* 0x140fe400078efe03 */
[----:B------:R-:W-:Y:S01]  /*4570*/  LOP3.LUT R87, R2, 0x3c, R3, 0xfe, !PT ;  /* 0x0000003c02577812 */ /* 0x000fe200078efe03 */
[----:B------:R1:W-:Y:S01]  /*4580*/  @P1 STG.E desc[UR14][R68.64], R24 ;  /* 0x0000001844001986 */ /* 0x0003e2000c10190e */
[-C--:B------:R-:W-:Y:S02]  /*4590*/  ISETP.LT.AND P1, PT, R71, R93.reuse, !P0 ;  /* 0x0000005d4700720c */ /* 0x080fe40004721270 */
[----:B------:R-:W-:Y:S01]  /*45a0*/  LEA.HI.X.SX32 R71, R75, R6, 0x2, P2 ;  /* 0x000000064b477211 */ /* 0x000fe200010f16ff */
[C---:B------:R-:W-:Y:S01]  /*45b0*/  IMAD R75, R72.reuse, R110, RZ ;  /* 0x0000006e484b7224 */ /* 0x040fe200078e02ff */
[----:B------:R-:W-:-:S03]  /*45c0*/  ISETP.LT.AND P2, PT, R72, R93, !P0 ;  /* 0x0000005d4800720c */ /* 0x000fc60004741270 */
[----:B------:R3:W-:Y:S01]  /*45d0*/  @P4 STG.E desc[UR14][R70.64], R25 ;  /* 0x0000001946004986 */ /* 0x0007e2000c10190e */
[-C--:B------:R-:W-:Y:S02]  /*45e0*/  LEA R72, P4, R73, R4.reuse, 0x2 ;  /* 0x0000000449487211 */ /* 0x080fe400078810ff */
[-C--:B------:R-:W-:Y:S02]  /*45f0*/  LEA R74, P5, R75, R4.reuse, 0x2 ;  /* 0x000000044b4a7211 */ /* 0x080fe400078a10ff */
[----:B-1----:R-:W-:Y:S02]  /*4600*/  LEA R68, P6, R77, R4, 0x2 ;  /* 0x000000044d447211 */ /* 0x002fe400078c10ff */
[-C--:B------:R-:W-:Y:S02]  /*4610*/  LEA.HI.X.SX32 R73, R73, R6.reuse, 0x2, P4 ;  /* 0x0000000649497211 */ /* 0x080fe400020f16ff */
[----:B------:R-:W-:Y:S02]  /*4620*/  LEA.HI.X.SX32 R69, R77, R6, 0x2, P6 ;  /* 0x000000064d457211 */ /* 0x000fe400030f16ff */
[----:B------:R-:W-:-:S02]  /*4630*/  ISETP.LT.AND P6, PT, R7, R93, !P0 ;  /* 0x0000005d0700720c */ /* 0x000fc400047c1270 */
[----:B------:R-:W-:Y:S01]  /*4640*/  LEA.HI.X.SX32 R75, R75, R6, 0x2, P5 ;  /* 0x000000064b4b7211 */ /* 0x000fe200028f16ff */
[----:B------:R1:W-:Y:S01]  /*4650*/  @P1 STG.E desc[UR14][R68.64], R26 ;  /* 0x0000001a44001986 */ /* 0x0003e2000c10190e */
[C---:B------:R-:W-:Y:S02]  /*4660*/  LEA R76, P4, R79.reuse, R4, 0x2 ;  /* 0x000000044f4c7211 */ /* 0x040fe400078810ff */
[----:B------:R-:W-:Y:S01]  /*4670*/  LOP3.LUT R7, R2, 0x70, R3, 0xfe, !PT ;  /* 0x0000007002077812 */ /* 0x000fe200078efe03 */
[----:B------:R-:W-:Y:S01]  /*4680*/  @P3 STG.E desc[UR14][R72.64], R27 ;  /* 0x0000001b48003986 */ /* 0x000fe2000c10190e */
[----:B------:R-:W-:Y:S02]  /*4690*/  LEA.HI.X.SX32 R77, R79, R6, 0x2, P4 ;  /* 0x000000064f4d7211 */ /* 0x000fe400020f16ff */
[-C--:B------:R-:W-:Y:S01]  /*46a0*/  ISETP.LT.AND P4, PT, R89, R93.reuse, !P0 ;  /* 0x0000005d5900720c */ /* 0x080fe20004781270 */
[----:B------:R4:W-:Y:S01]  /*46b0*/  @P2 STG.E desc[UR14][R74.64], R8 ;  /* 0x000000084a002986 */ /* 0x0009e2000c10190e */
[----:B------:R-:W-:-:S02]  /*46c0*/  ISETP.LT.AND P2, PT, R88, R93, !P0 ;  /* 0x0000005d5800720c */ /* 0x000fc40004741270 */
[C---:B------:R-:W-:Y:S01]  /*46d0*/  LEA R88, P1, R113.reuse, R4, 0x2 ;  /* 0x0000000471587211 */ /* 0x040fe200078210ff */
[----:B------:R2:W-:Y:S01]  /*46e0*/  @P6 STG.E desc[UR14][R76.64], R9 ;  /* 0x000000094c006986 */ /* 0x0005e2000c10190e */
[C-C-:B------:R-:W-:Y:S02]  /*46f0*/  LOP3.LUT R24, R2.reuse, 0x6a, R3.reuse, 0xfe, !PT ;  /* 0x0000006a02187812 */ /* 0x140fe400078efe03 */
[----:B------:R-:W-:Y:S02]  /*4700*/  LEA.HI.X.SX32 R89, R113, R6, 0x2, P1 ;  /* 0x0000000671597211 */ /* 0x000fe400008f16ff */
[C-C-:B---3--:R-:W-:Y:S02]  /*4710*/  LOP3.LUT R25, R2.reuse, 0x68, R3.reuse, 0xfe, !PT ;  /* 0x0000006802197812 */ /* 0x148fe400078efe03 */
[C-C-:B-1----:R-:W-:Y:S02]  /*4720*/  LOP3.LUT R26, R2.reuse, 0x66, R3.reuse, 0xfe, !PT ;  /* 0x00000066021a7812 */ /* 0x142fe400078efe03 */
[C-C-:B----4-:R-:W-:Y:S01]  /*4730*/  LOP3.LUT R8, R2.reuse, 0x6e, R3.reuse, 0xfe, !PT ;  /* 0x0000006e02087812 */ /* 0x150fe200078efe03 */
[----:B------:R1:W-:Y:S01]  /*4740*/  @P2 STG.E desc[UR14][R88.64], R10 ;  /* 0x0000000a58002986 */ /* 0x0003e2000c10190e */
[----:B------:R-:W-:-:S02]  /*4750*/  LOP3.LUT R27, R2, 0x64, R3, 0xfe, !PT ;  /* 0x00000064021b7812 */ /* 0x000fc400078efe03 */
[C-C-:B--2---:R-:W-:Y:S02]  /*4760*/  LOP3.LUT R9, R2.reuse, 0x6c, R3.reuse, 0xfe, !PT ;  /* 0x0000006c02097812 */ /* 0x144fe400078efe03 */
[C-C-:B------:R-:W-:Y:S02]  /*4770*/  LOP3.LUT R68, R2.reuse, 0x62, R3.reuse, 0xfe, !PT ;  /* 0x0000006202447812 */ /* 0x140fe400078efe03 */
        /* <DEDUP_REMOVED lines=10> */
[----:B------:R-:W-:Y:S02]  /*4820*/  LOP3.LUT R113, R2, 0x1e, R3, 0xfe, !PT ;  /* 0x0000001e02717812 */ /* 0x000fe400078efe03 */
[----:B------:R-:W-:Y:S02]  /*4830*/  LEA R2, P1, R121, R4, 0x2 ;  /* 0x0000000479027211 */ /* 0x000fe400078210ff */
[CC--:B------:R-:W-:Y:S01]  /*4840*/  ISETP.LT.AND P3, PT, R119.reuse, R93.reuse, !P0 ;  /* 0x0000005d7700720c */ /* 0x0c0fe20004761270 */
[----:B------:R-:W-:Y:S01]  /*4850*/  IMAD R119, R119, R110, RZ ;  /* 0x0000006e77777224 */ /* 0x000fe200078e02ff */
[----:B------:R-:W-:Y:S01]  /*4860*/  LEA.HI.X.SX32 R3, R121, R6, 0x2, P1 ;  /* 0x0000000679037211 */ /* 0x000fe200008f16ff */
[C---:B------:R-:W-:Y:S01]  /*4870*/  IMAD R121, R120.reuse, R110, RZ ;  /* 0x0000006e78797224 */ /* 0x040fe200078e02ff */
[----:B------:R-:W-:Y:S02]  /*4880*/  ISETP.LT.AND P1, PT, R120, R93, !P0 ;  /* 0x0000005d7800720c */ /* 0x000fe40004721270 */
[-C--:B-1----:R-:W-:Y:S01]  /*4890*/  LEA R10, P5, R119, R4.reuse, 0x2 ;  /* 0x00000004770a7211 */ /* 0x082fe200078a10ff */
[----:B------:R1:W-:Y:S01]  /*48a0*/  @P4 STG.E desc[UR14][R2.64], R11 ;  /* 0x0000000b02004986 */ /* 0x0003e2000c10190e */
[----:B------:R-:W-:-:S02]  /*48b0*/  LEA R88, P2, R121, R4, 0x2 ;  /* 0x0000000479587211 */ /* 0x000fc400078410ff */
[-C--:B------:R-:W-:Y:S02]  /*48c0*/  ISETP.LT.AND P4, PT, R118, R93.reuse, !P0 ;  /* 0x0000005d7600720c */ /* 0x080fe40004781270 */
[----:B------:R-:W-:Y:S02]  /*48d0*/  LEA.HI.X.SX32 R89, R121, R6, 0x2, P2 ;  /* 0x0000000679597211 */ /* 0x000fe400010f16ff */
[CC--:B------:R-:W-:Y:S01]  /*48e0*/  ISETP.LT.AND P2, PT, R117.reuse, R93.reuse, !P0 ;  /* 0x0000005d7500720c */ /* 0x0c0fe20004741270 */
[----:B------:R-:W-:Y:S02]  /*48f0*/  IMAD R117, R117, R110, RZ ;  /* 0x0000006e75757224 */ /* 0x000fe400078e02ff */
[----:B------:R2:W-:Y:S01]  /*4900*/  @P1 STG.E desc[UR14][R88.64], R12 ;  /* 0x0000000c58001986 */ /* 0x0005e2000c10190e */
[----:B------:R-:W-:Y:S02]  /*4910*/  ISETP.LT.AND P1, PT, R116, R93, !P0 ;  /* 0x0000005d7400720c */ /* 0x000fe40004721270 */
[----:B-1----:R-:W-:-:S02]  /*4920*/  LEA.HI.X.SX32 R11, R119, R6, 0x2, P5 ;  /* 0x00000006770b7211 */ /* 0x002fc400028f16ff */
[----:B------:R-:W-:-:S03]  /*4930*/  LEA R2, P6, R123, R4, 0x2 ;  /* 0x000000047b027211 */ /* 0x000fc600078c10ff */
[----:B------:R1:W-:Y:S01]  /*4940*/  @P3 STG.E desc[UR14][R10.64], R13 ;  /* 0x0000000d0a003986 */ /* 0x0003e2000c10190e */
[----:B------:R-:W-:Y:S02]  /*4950*/  LEA.HI.X.SX32 R3, R123, R6, 0x2, P6 ;  /* 0x000000067b037211 */ /* 0x000fe400030f16ff */
[CC--:B------:R-:W-:Y:S01]  /*4960*/  ISETP.LT.AND P3, PT, R115.reuse, R93.reuse, !P0 ;  /* 0x0000005d7300720c */ /* 0x0c0fe20004761270 */
[----:B------:R-:W-:Y:S01]  /*4970*/  IMAD R115, R115, R110, RZ ;  /* 0x0000006e73737224 */ /* 0x000fe200078e02ff */
[C---:B--2---:R-:W-:Y:S01]  /*4980*/  LEA R12, P5, R117.reuse, R4, 0x2 ;  /* 0x00000004750c7211 */ /* 0x044fe200078a10ff */
[----:B------:R2:W-:Y:S03]  /*4990*/  @P4 STG.E desc[UR14][R2.64], R14 ;  /* 0x0000000e02004986 */ /* 0x0005e6000c10190e */
[----:B-1----:R-:W-:Y:S01]  /*49a0*/  LEA.HI.X.SX32 R13, R117, R6, 0x2, P5 ;  /* 0x00000006750d7211 */ /* 0x002fe200028f16ff */
[C---:B------:R-:W-:Y:S01]  /*49b0*/  IMAD R117, R114.reuse, R110, RZ ;  /* 0x0000006e72757224 */ /* 0x040fe200078e02ff */
[----:B------:R-:W-:-:S03]  /*49c0*/  ISETP.LT.AND P5, PT, R114, R93, !P0 ;  /* 0x0000005d7200720c */ /* 0x000fc600047a1270 */
[----:B------:R1:W-:Y:S01]  /*49d0*/  @P2 STG.E desc[UR14][R12.64], R15 ;  /* 0x0000000f0c002986 */ /* 0x0003e2000c10190e */
[----:B--2---:R-:W-:Y:S02]  /*49e0*/  LEA R2, P4, R115, R4, 0x2 ;  /* 0x0000000473027211 */ /* 0x004fe400078810ff */
[CC--:B------:R-:W-:Y:S01]  /*49f0*/  ISETP.LT.AND P2, PT, R111.reuse, R93.reuse, !P0 ;  /* 0x0000005d6f00720c */ /* 0x0c0fe20004741270 */
[----:B------:R-:W-:Y:S01]  /*4a00*/  IMAD R111, R111, R110, RZ ;  /* 0x0000006e6f6f7224 */ /* 0x000fe200078e02ff */
[----:B------:R-:W-:Y:S02]  /*4a10*/  LEA.HI.X.SX32 R3, R115, R6, 0x2, P4 ;  /* 0x0000000673037211 */ /* 0x000fe400020f16ff */
[----:B------:R-:W-:Y:S02]  /*4a20*/  LEA R10, P6, R117, R4, 0x2 ;  /* 0x00000004750a7211 */ /* 0x000fe400078c10ff */
[----:B------:R-:W-:Y:S01]  /*4a30*/  ISETP.LT.AND P4, PT, R113, R93, !P0 ;  /* 0x0000005d7100720c */ /* 0x000fe20004781270 */
[----:B------:R2:W-:Y:S01]  /*4a40*/  @P3 STG.E desc[UR14][R2.64], R16 ;  /* 0x0000001002003986 */ /* 0x0005e2000c10190e */
[----:B------:R-:W-:Y:S01]  /*4a50*/  LEA.HI.X.SX32 R11, R117, R6, 0x2, P6 ;  /* 0x00000006750b7211 */ /* 0x000fe200030f16ff */
[----:B------:R-:W-:-:S02]  /*4a60*/  IMAD R113, R113, R110, RZ ;  /* 0x0000006e71717224 */ /* 0x000fc400078e02ff */
[----:B-1----:R-:W-:Y:S02]  /*4a70*/  IMAD R13, R110, 0x2, R5 ;  /* 0x000000026e0d7824 */ /* 0x002fe400078e0205 */
[----:B------:R1:W-:Y:S01]  /*4a80*/  @P5 STG.E desc[UR14][R10.64], R17 ;  /* 0x000000110a005986 */ /* 0x0003e2000c10190e */
[----:B------:R-:W-:Y:S02]  /*4a90*/  ISETP.LT.AND P5, PT, R107, R93, !P0 ;  /* 0x0000005d6b00720c */ /* 0x000fe400047a1270 */
[----:B--2---:R-:W-:-:S04]  /*4aa0*/  LEA R2, P3, R111, R4, 0x2 ;  /* 0x000000046f027211 */ /* 0x004fc800078610ff */
[----:B------:R-:W-:Y:S02]  /*4ab0*/  LEA.HI.X.SX32 R3, R111, R6, 0x2, P3 ;  /* 0x000000066f037211 */ /* 0x000fe400018f16ff */
[C---:B-1----:R-:W-:Y:S02]  /*4ac0*/  LEA R10, P6, R113.reuse, R4, 0x2 ;  /* 0x00000004710a7211 */ /* 0x042fe400078c10ff */
[----:B------:R-:W-:Y:S01]  /*4ad0*/  ISETP.LT.AND P3, PT, R106, R93, !P0 ;  /* 0x0000005d6a00720c */ /* 0x000fe20004761270 */
[----:B------:R1:W-:Y:S01]  /*4ae0*/  @P2 STG.E desc[UR14][R2.64], R18 ;  /* 0x0000001202002986 */ /* 0x0003e2000c10190e */
[----:B------:R-:W-:-:S03]  /*4af0*/  LEA.HI.X.SX32 R11, R113, R6, 0x2, P6 ;  /* 0x00000006710b7211 */ /* 0x000fc600030f16ff */
[----:B------:R-:W2:Y:S04]  /*4b00*/  LDS.128 R112, [R112] ;  /* 0x0000000070707984 */ /* 0x000ea80000000c00 */
[----:B------:R3:W-:Y:S01]  /*4b10*/  @P4 STG.E desc[UR14][R10.64], R19 ;  /* 0x000000130a004986 */ /* 0x0007e2000c10190e */
[----:B------:R-:W-:Y:S02]  /*4b20*/  ISETP.LT.AND P4, PT, R103, R93, !P0 ;  /* 0x0000005d6700720c */ /* 0x000fe40004781270 */
[----:B-1----:R-:W-:-:S04]  /*4b30*/  LEA R2, P2, R5, R4, 0x2 ;  /* 0x0000000405027211 */ /* 0x002fc800078410ff */
[----:B------:R-:W-:Y:S01]  /*4b40*/  LEA.HI.X.SX32 R3, R5, R6, 0x2, P2 ;  /* 0x0000000605037211 */ /* 0x000fe200010f16ff */
[----:B------:R-:W-:Y:S01]  /*4b50*/  IMAD R5, R110, 0x2, R13 ;  /* 0x000000026e057824 */ /* 0x000fe200078e020d */
[----:B------:R-:W-:Y:S02]  /*4b60*/  ISETP.LT.AND P2, PT, R102, R93, !P0 ;  /* 0x0000005d6600720c */ /* 0x000fe40004741270 */
[C---:B---3--:R-:W-:Y:S01]  /*4b70*/  LEA R10, P6, R13.reuse, R4, 0x2 ;  /* 0x000000040d0a7211 */ /* 0x048fe200078c10ff */
[----:B------:R1:W-:Y:S03]  /*4b80*/  @P1 STG.E desc[UR14][R2.64], R20 ;  /* 0x0000001402001986 */ /* 0x0003e6000c10190e */
[----:B------:R-:W-:Y:S01]  /*4b90*/  LEA.HI.X.SX32 R11, R13, R6, 0x2, P6 ;  /* 0x000000060d0b7211 */ /* 0x000fe200030f16ff */
[----:B------:R-:W-:-:S04]  /*4ba0*/  IMAD R13, R110, 0x2, R5 ;  /* 0x000000026e0d7824 */ /* 0x000fc800078e0205 */
        /* <DEDUP_REMOVED lines=31> */
[-C--:B------:R-:W-:Y:S02]  /*4da0*/  LEA R12, P6, R13, R4.reuse, 0x2 ;  /* 0x000000040d0c7211 */ /* 0x080fe400078c10ff */
[----:B------:R-:W-:Y:S02]  /*4db0*/  ISETP.LT.AND P4, PT, R92, R93, !P0 ;  /* 0x0000005d5c00720c */ /* 0x000fe40004781270 */
[----:B-1----:R-:W-:-:S04]  /*4dc0*/  LEA R2, P1, R5, R4, 0x2 ;  /* 0x0000000405027211 */ /* 0x002fc800078210ff */
[-C--:B------:R-:W-:Y:S01]  /*4dd0*/  LEA.HI.X.SX32 R3, R5, R6.reuse, 0x2, P1 ;  /* 0x0000000605037211 */ /* 0x080fe200008f16ff */
[C---:B------:R-:W-:Y:S01]  /*4de0*/  IMAD R5, R110.reuse, 0x2, R13 ;  /* 0x000000026e057824 */ /* 0x040fe200078e020d */
[----:B------:R-:W-:Y:S02]  /*4df0*/  LEA.HI.X.SX32 R13, R13, R6, 0x2, P6 ;  /* 0x000000060d0d7211 */ /* 0x000fe400030f16ff */
[----:B------:R-:W-:Y:S01]  /*4e00*/  ISETP.LT.AND P1, PT, R91, R93, !P0 ;  /* 0x0000005d5b00720c */ /* 0x000fe20004721270 */
[----:B------:R1:W-:Y:S01]  /*4e10*/  @P3 STG.E desc[UR14][R2.64], R32 ;  /* 0x0000002002003986 */ /* 0x0003e2000c10190e */
[C---:B------:R-:W-:Y:S01]  /*4e20*/  LEA R14, P3, R5.reuse, R4, 0x2 ;  /* 0x00000004050e7211 */ /* 0x040fe200078610ff */
[C---:B------:R-:W-:Y:S02]  /*4e30*/  IMAD R17, R110.reuse, 0x2, R5 ;  /* 0x000000026e117824 */ /* 0x040fe400078e0205 */
[----:B------:R4:W-:Y:S01]  /*4e40*/  @P5 STG.E desc[UR14][R12.64], R33 ;  /* 0x000000210c005986 */ /* 0x0009e2000c10190e */
[----:B------:R-:W-:Y:S01]  /*4e50*/  LEA.HI.X.SX32 R15, R5, R6, 0x2, P3 ;  /* 0x00000006050f7211 */ /* 0x000fe200018f16ff */
[----:B------:R-:W-:Y:S01]  /*4e60*/  IMAD R5, R110, 0x2, R17 ;  /* 0x000000026e057824 */ /* 0x000fe200078e0211 */
[----:B---3--:R-:W-:-:S02]  /*4e70*/  LEA R10, P6, R17, R4, 0x2 ;  /* 0x00000004110a7211 */ /* 0x008fc400078c10ff */
[-C--:B------:R-:W-:Y:S01]  /*4e80*/  ISETP.LT.AND P5, PT, R90, R93.reuse, !P0 ;  /* 0x0000005d5a00720c */ /* 0x080fe200047a1270 */
[----:B------:R3:W-:Y:S01]  /*4e90*/  @P2 STG.E desc[UR14][R14.64], R34 ;  /* 0x000000220e002986 */ /* 0x0007e2000c10190e */
[----:B------:R-:W-:Y:S01]  /*4ea0*/  LEA.HI.X.SX32 R11, R17, R6, 0x2, P6 ;  /* 0x00000006110b7211 */ /* 0x000fe200030f16ff */
[C---:B------:R-:W-:Y:S01]  /*4eb0*/  IMAD R17, R110.reuse, 0x2, R5 ;  /* 0x000000026e117824 */ /* 0x040fe200078e0205 */
[----:B-1----:R-:W-:Y:S02]  /*4ec0*/  LEA R2, P2, R5, R4, 0x2 ;  /* 0x0000000405027211 */ /* 0x002fe400078410ff */
[----:B------:R-:W-:Y:S01]  /*4ed0*/  ISETP.LT.AND P3, PT, R87, R93, !P0 ;  /* 0x0000005d5700720c */ /* 0x000fe20004761270 */
[----:B------:R1:W-:Y:S01]  /*4ee0*/  @P4 STG.E desc[UR14][R10.64], R35 ;  /* 0x000000230a004986 */ /* 0x0003e2000c10190e */
[----:B------:R-:W-:Y:S01]  /*4ef0*/  LEA.HI.X.SX32 R3, R5, R6, 0x2, P2 ;  /* 0x0000000605037211 */ /* 0x000fe200010f16ff */
[----:B------:R-:W-:Y:S01]  /*4f00*/  IMAD R5, R110, 0x2, R17 ;  /* 0x000000026e057824 */ /* 0x000fe200078e0211 */
[----:B----4-:R-:W-:-:S02]  /*4f10*/  LEA R12, P6, R17, R4, 0x2 ;  /* 0x00000004110c7211 */ /* 0x010fc400078c10ff */
[-C--:B------:R-:W-:Y:S01]  /*4f20*/  ISETP.LT.AND P4, PT, R86, R93.reuse, !P0 ;  /* 0x0000005d5600720c */ /* 0x080fe20004781270 */
[----:B------:R4:W-:Y:S01]  /*4f30*/  @P1 STG.E desc[UR14][R2.64], R36 ;  /* 0x0000002402001986 */ /* 0x0009e2000c10190e */
[----:B------:R-:W-:Y:S01]  /*4f40*/  LEA.HI.X.SX32 R13, R17, R6, 0x2, P6 ;  /* 0x00000006110d7211 */ /* 0x000fe200030f16ff */
[C---:B------:R-:W-:Y:S01]  /*4f50*/  IMAD R17, R110.reuse, 0x2, R5 ;  /* 0x000000026e117824 */ /* 0x040fe200078e0205 */
[----:B---3--:R-:W-:Y:S02]  /*4f60*/  LEA R14, P1, R5, R4, 0x2 ;  /* 0x00000004050e7211 */ /* 0x008fe400078210ff */
[----:B------:R-:W-:Y:S01]  /*4f70*/  ISETP.LT.AND P2, PT, R85, R93, !P0 ;  /* 0x0000005d5500720c */ /* 0x000fe20004741270 */
[----:B------:R3:W-:Y:S01]  /*4f80*/  @P5 STG.E desc[UR14][R12.64], R37 ;  /* 0x000000250c005986 */ /* 0x0007e2000c10190e */
[----:B------:R-:W-:Y:S01]  /*4f90*/  LEA.HI.X.SX32 R15, R5, R6, 0x2, P1 ;  /* 0x00000006050f7211 */ /* 0x000fe200008f16ff */
[----:B------:R-:W-:Y:S01]  /*4fa0*/  IMAD R5, R110, 0x2, R17 ;  /* 0x000000026e057824 */ /* 0x000fe200078e0211 */
[----:B-1----:R-:W-:-:S02]  /*4fb0*/  LEA R10, P6, R17, R4, 0x2 ;  /* 0x00000004110a7211 */ /* 0x002fc400078c10ff */
[-C--:B------:R-:W-:Y:S01]  /*4fc0*/  ISETP.LT.AND P5, PT, R84, R93.reuse, !P0 ;  /* 0x0000005d5400720c */ /* 0x080fe200047a1270 */
[----:B------:R1:W-:Y:S01]  /*4fd0*/  @P3 STG.E desc[UR14][R14.64], R38 ;  /* 0x000000260e003986 */ /* 0x0003e2000c10190e */
[----:B------:R-:W-:Y:S01]  /*4fe0*/  LEA.HI.X.SX32 R11, R17, R6, 0x2, P6 ;  /* 0x00000006110b7211 */ /* 0x000fe200030f16ff */
[C---:B------:R-:W-:Y:S01]  /*4ff0*/  IMAD R17, R110.reuse, 0x2, R5 ;  /* 0x000000026e117824 */ /* 0x040fe200078e0205 */
[----:B----4-:R-:W-:Y:S02]  /*5000*/  LEA R2, P3, R5, R4, 0x2 ;  /* 0x0000000405027211 */ /* 0x010fe400078610ff */
[----:B------:R-:W-:Y:S01]  /*5010*/  ISETP.LT.AND P1, PT, R83, R93, !P0 ;  /* 0x0000005d5300720c */ /* 0x000fe20004721270 */
        /* <DEDUP_REMOVED lines=95> */
[----:B------:R-:W-:Y:S01]  /*5610*/  @P2 STG.E desc[UR14][R14.64], R58 ;  /* 0x0000003a0e002986 */ /* 0x000fe2000c10190e */
[----:B-1----:R-:W-:Y:S01]  /*5620*/  LEA R2, P2, R5, R4, 0x2 ;  /* 0x0000000405027211 */ /* 0x002fe200078410ff */
[C---:B------:R-:W-:Y:S01]  /*5630*/  IMAD R9, R110.reuse, 0x2, R5 ;  /* 0x000000026e097824 */ /* 0x040fe200078e0205 */
[-C--:B------:R-:W-:Y:S02]  /*5640*/  LEA.HI.X.SX32 R11, R17, R6.reuse, 0x2, P6 ;  /* 0x00000006110b7211 */ /* 0x080fe400030f16ff */
[----:B------:R-:W-:Y:S01]  /*5650*/  LEA.HI.X.SX32 R3, R5, R6, 0x2, P2 ;  /* 0x0000000605037211 */ /* 0x000fe200010f16ff */
[----:B------:R-:W-:Y:S01]  /*5660*/  IMAD R5, R110, 0x2, R9 ;  /* 0x000000026e057824 */ /* 0x000fe200078e0209 */
[-C--:B------:R-:W-:Y:S01]  /*5670*/  ISETP.LT.AND P5, PT, R24, R93.reuse, !P0 ;  /* 0x0000005d1800720c */ /* 0x080fe200047a1270 */
[----:B------:R1:W-:Y:S01]  /*5680*/  @P4 STG.E desc[UR14][R10.64], R59 ;  /* 0x0000003b0a004986 */ /* 0x0003e2000c10190e */
[-C--:B------:R-:W-:Y:S01]  /*5690*/  ISETP.LT.AND P2, PT, R7, R93.reuse, !P0 ;  /* 0x0000005d0700720c */ /* 0x080fe20004741270 */
[----:B------:R-:W-:Y:S01]  /*56a0*/  IMAD R7, R110, 0x2, R5 ;  /* 0x000000026e077824 */ /* 0x000fe200078e0205 */
[----:B----4-:R-:W-:Y:S01]  /*56b0*/  LEA R12, P6, R9, R4, 0x2 ;  /* 0x00000004090c7211 */ /* 0x010fe200078c10ff */
[----:B------:R3:W-:Y:S01]  /*56c0*/  @P1 STG.E desc[UR14][R2.64], R60 ;  /* 0x0000003c02001986 */ /* 0x0007e2000c10190e */
[----:B------:R-:W-:-:S02]  /*56d0*/  ISETP.LT.AND P4, PT, R8, R93, !P0 ;  /* 0x0000005d0800720c */ /* 0x000fc40004781270 */
[----:B------:R-:W-:Y:S02]  /*56e0*/  LEA R8, P1, R5, R4, 0x2 ;  /* 0x0000000405087211 */ /* 0x000fe400078210ff */
[-C--:B------:R-:W-:Y:S02]  /*56f0*/  LEA.HI.X.SX32 R13, R9, R6.reuse, 0x2, P6 ;  /* 0x00000006090d7211 */ /* 0x080fe400030f16ff */
[----:B------:R-:W-:Y:S01]  /*5700*/  LEA.HI.X.SX32 R9, R5, R6, 0x2, P1 ;  /* 0x0000000605097211 */ /* 0x000fe200008f16ff */
[----:B------:R-:W-:Y:S01]  /*5710*/  IMAD R5, R110, 0x2, R7 ;  /* 0x000000026e057824 */ /* 0x000fe200078e0207 */
[C---:B-1----:R-:W-:Y:S01]  /*5720*/  LEA R10, P6, R7.reuse, R4, 0x2 ;  /* 0x00000004070a7211 */ /* 0x042fe200078c10ff */
[----:B------:R1:W-:Y:S01]  /*5730*/  @P5 STG.E desc[UR14][R12.64], R61 ;  /* 0x0000003d0c005986 */ /* 0x0003e2000c10190e */
[----:B------:R-:W-:Y:S02]  /*5740*/  ISETP.LT.AND P1, PT, R0, R93, !P0 ;  /* 0x0000005d0000720c */ /* 0x000fe40004721270 */
[----:B------:R-:W-:Y:S01]  /*5750*/  LEA.HI.X.SX32 R11, R7, R6, 0x2, P6 ;  /* 0x00000006070b7211 */ /* 0x000fe200030f16ff */
[----:B------:R-:W-:Y:S01]  /*5760*/  IMAD R7, R110, 0x2, R5 ;  /* 0x000000026e077824 */ /* 0x000fe200078e0205 */
[----:B------:R4:W-:Y:S01]  /*5770*/  @P3 STG.E desc[UR14][R8.64], R62 ;  /* 0x0000003e08003986 */ /* 0x0009e2000c10190e */
[----:B---3--:R-:W-:-:S02]  /*5780*/  LEA R2, P3, R5, R4, 0x2 ;  /* 0x0000000405027211 */ /* 0x008fc400078610ff */
[C---:B------:R-:W-:Y:S01]  /*5790*/  IMAD R15, R110.reuse, 0x2, R7 ;  /* 0x000000026e0f7824 */ /* 0x040fe200078e0207 */
[----:B------:R3:W-:Y:S01]  /*57a0*/  @P4 STG.E desc[UR14][R10.64], R63 ;  /* 0x0000003f0a004986 */ /* 0x0007e2000c10190e */
[----:B------:R-:W-:Y:S02]  /*57b0*/  LEA.HI.X.SX32 R3, R5, R6, 0x2, P3 ;  /* 0x0000000605037211 */ /* 0x000fe400018f16ff */
[C---:B-1----:R-:W-:Y:S01]  /*57c0*/  LEA R12, P6, R7.reuse, R4, 0x2 ;  /* 0x00000004070c7211 */ /* 0x042fe200078c10ff */
[----:B------:R-:W-:Y:S01]  /*57d0*/  IMAD R5, R110, 0x2, R15 ;  /* 0x000000026e057824 */ /* 0x000fe200078e020f */
[----:B------:R-:W-:Y:S01]  /*57e0*/  ISETP.LT.AND P5, PT, R100, R93, !P0 ;  /* 0x0000005d6400720c */ /* 0x000fe200047a1270 */
[----:B------:R1:W-:Y:S01]  /*57f0*/  @P2 STG.E desc[UR14][R2.64], R64 ;  /* 0x0000004002002986 */ /* 0x0003e2000c10190e */
[----:B------:R-:W-:Y:S01]  /*5800*/  LEA.HI.X.SX32 R13, R7, R6, 0x2, P6 ;  /* 0x00000006070d7211 */ /* 0x000fe200030f16ff */
[----:B------:R-:W-:Y:S01]  /*5810*/  IMAD R7, R110, 0x2, R5 ;  /* 0x000000026e077824 */ /* 0x000fe200078e0205 */
[----:B----4-:R-:W-:-:S02]  /*5820*/  LEA R8, P6, R15, R4, 0x2 ;  /* 0x000000040f087211 */ /* 0x010fc400078c10ff */
[-C--:B------:R-:W-:Y:S01]  /*5830*/  ISETP.LT.AND P4, PT, R101, R93.reuse, !P0 ;  /* 0x0000005d6500720c */ /* 0x080fe20004781270 */
[----:B------:R4:W-:Y:S01]  /*5840*/  @P1 STG.E desc[UR14][R12.64], R65 ;  /* 0x000000410c001986 */ /* 0x0009e2000c10190e */
[----:B------:R-:W-:Y:S01]  /*5850*/  IMAD R17, R110, 0x2, R7 ;  /* 0x000000026e117824 */ /* 0x000fe200078e0207 */
[C---:B---3--:R-:W-:Y:S02]  /*5860*/  LEA R10, P1, R5.reuse, R4, 0x2 ;  /* 0x00000004050a7211 */ /* 0x048fe400078210ff */
[----:B------:R-:W-:Y:S01]  /*5870*/  ISETP.LT.AND P3, PT, R104, R93, !P0 ;  /* 0x0000005d6800720c */ /* 0x000fe20004761270 */
[C---:B------:R-:W-:Y:S01]  /*5880*/  IMAD R19, R110.reuse, 0x2, R17 ;  /* 0x000000026e137824 */ /* 0x040fe200078e0211 */
[----:B------:R-:W-:Y:S02]  /*5890*/  LEA.HI.X.SX32 R11, R5, R6, 0x2, P1 ;  /* 0x00000006050b7211 */ /* 0x000fe400008f16ff */
[----:B-1----:R-:W-:Y:S01]  /*58a0*/  LEA R2, P1, R17, R4, 0x2 ;  /* 0x0000000411027211 */ /* 0x002fe200078210ff */
[----:B------:R-:W-:Y:S01]  /*58b0*/  IMAD R5, R110, 0x2, R19 ;  /* 0x000000026e057824 */ /* 0x000fe200078e0213 */
[----:B------:R-:W-:-:S02]  /*58c0*/  LEA.HI.X.SX32 R9, R15, R6, 0x2, P6 ;  /* 0x000000060f097211 */ /* 0x000fc400030f16ff */
[-C--:B------:R-:W-:Y:S02]  /*58d0*/  ISETP.LT.AND P2, PT, R105, R93.reuse, !P0 ;  /* 0x0000005d6900720c */ /* 0x080fe40004741270 */
[----:B------:R-:W-:Y:S01]  /*58e0*/  LEA R14, P6, R7, R4, 0x2 ;  /* 0x00000004070e7211 */ /* 0x000fe200078c10ff */
[----:B------:R4:W-:Y:S01]  /*58f0*/  @P5 STG.E desc[UR14][R8.64], R66 ;  /* 0x0000004208005986 */ /* 0x0009e2000c10190e */
[-C--:B------:R-:W-:Y:S02]  /*5900*/  LEA.HI.X.SX32 R3, R17, R6.reuse, 0x2, P1 ;  /* 0x0000000611037211 */ /* 0x080fe400008f16ff */
[-C--:B------:R-:W-:Y:S01]  /*5910*/  ISETP.LT.AND P1, PT, R108, R93.reuse, !P0 ;  /* 0x0000005d6c00720c */ /* 0x080fe20004721270 */
[----:B------:R4:W-:Y:S01]  /*5920*/  @P4 STG.E desc[UR14][R10.64], R67 ;  /* 0x000000430a004986 */ /* 0x0009e2000c10190e */
[----:B------:R-:W-:Y:S02]  /*5930*/  ISETP.LT.AND P0, PT, R109, R93, !P0 ;  /* 0x0000005d6d00720c */ /* 0x000fe40004701270 */
[----:B------:R-:W-:-:S02]  /*5940*/  LEA.HI.X.SX32 R15, R7, R6, 0x2, P6 ;  /* 0x00000006070f7211 */ /* 0x000fc400030f16ff */
[----:B------:R-:W-:-:S03]  /*5950*/  LEA R16, P6, R19, R4, 0x2 ;  /* 0x0000000413107211 */ /* 0x000fc600078c10ff */
[----:B--2---:R4:W-:Y:S01]  /*5960*/  @P3 STG.E desc[UR14][R14.64], R112 ;  /* 0x000000700e003986 */ /* 0x0049e2000c10190e */
[----:B------:R-:W-:Y:S02]  /*5970*/  LEA.HI.X.SX32 R17, R19, R6, 0x2, P6 ;  /* 0x0000000613117211 */ /* 0x000fe400030f16ff */
[C---:B------:R-:W-:Y:S01]  /*5980*/  LEA R4, P6, R5.reuse, R4, 0x2 ;  /* 0x0000000405047211 */ /* 0x040fe200078c10ff */
[----:B------:R4:W-:Y:S03]  /*5990*/  @P2 STG.E desc[UR14][R2.64], R113 ;  /* 0x0000007102002986 */ /* 0x0009e6000c10190e */
[----:B------:R-:W-:Y:S01]  /*59a0*/  LEA.HI.X.SX32 R5, R5, R6, 0x2, P6 ;  /* 0x0000000605057211 */ /* 0x000fe200030f16ff */
[----:B------:R4:W-:Y:S01]  /*59b0*/  @P1 STG.E desc[UR14][R16.64], R114 ;  /* 0x0000007210001986 */ /* 0x0009e2000c10190e */
[----:B------:R-:W-:Y:S07]  /*59c0*/  @!P0 EXIT ;  /* 0x000000000000894d */ /* 0x000fee0003800000 */
[----:B------:R-:W-:Y:S01]  /*59d0*/  STG.E desc[UR14][R4.64], R115 ;  /* 0x0000007304007986 */ /* 0x000fe2000c10190e */
[----:B------:R-:W-:Y:S05]  /*59e0*/  EXIT ;  /* 0x000000000000794d */ /* 0x000fea0003800000 */
.L_x_2:
[----:B------:R-:W-:-:S00]  /*59f0*/  BRA `(.L_x_2) ;  /* 0xfffffffc00fc7947 */ /* 0x000fc0000383ffff */
[----:B------:R-:W-:-:S00]  /*5a00*/  NOP ;  /* 0x0000000000007918 */ /* 0x000fc00000000000 */
[----:B------:R-:W-:-:S00]  /*5a10*/  NOP ;  /* 0x0000000000007918 */ /* 0x000fc00000000000 */
[----:B------:R-:W-:-:S00]  /*5a20*/  NOP ;  /* 0x0000000000007918 */ /* 0x000fc00000000000 */
[----:B------:R-:W-:-:S00]  /*5a30*/  NOP ;  /* 0x0000000000007918 */ /* 0x000fc00000000000 */
[----:B------:R-:W-:-:S00]  /*5a40*/  NOP ;  /* 0x0000000000007918 */ /* 0x000fc00000000000 */
[----:B------:R-:W-:-:S00]  /*5a50*/  NOP ;  /* 0x0000000000007918 */ /* 0x000fc00000000000 */
[----:B------:R-:W-:-:S00]  /*5a60*/  NOP ;  /* 0x0000000000007918 */ /* 0x000fc00000000000 */
[----:B------:R-:W-:-:S00]  /*5a70*/  NOP ;  /* 0x0000000000007918 */ /* 0x000fc00000000000 */
.L_x_3:


//--------------------- .nv.shared.matmul_kernel  --------------------------
	.section	.nv.shared.matmul_kernel,"aw",@nobits
	.sectionflags	@""
	.align	16
	.zero		1024


//--------------------- .nv.shared.reserved.0     --------------------------
	.section	.nv.shared.reserved.0,"aw",@nobits
	.weak		__nv_reservedSMEM_offset_0_alias
	.size		__nv_reservedSMEM_offset_0_alias, 0, 0
	.other		__nv_reservedSMEM_offset_0_alias,@"STO_CUDA_RESERVED_SHARED STV_DEFAULT"
__nv_reservedSMEM_offset_0_alias:
	.zero		0


//--------------------- .nv.constant0.matmul_kernel --------------------------
	.section	.nv.constant0.matmul_kernel,"a",@progbits
	.sectionflags	@""
	.align	4
.nv.constant0.matmul_kernel:
	.zero		608


//--------------------- SYMBOLS --------------------------

	.type		.nv.reservedSmem.offset0,@object
	.size		.nv.reservedSmem.offset0,0x4
